//
// Generated by NVIDIA NVVM Compiler
//
// Compiler Build ID: CL-36424714
// Cuda compilation tools, release 13.0, V13.0.88
// Based on NVVM 20.0.0
//

.version 9.0
.target sm_100
.address_size 64

	// .globl	_Z15stabImageKernelP6uchar4iifi

.visible .entry _Z15stabImageKernelP6uchar4iifi(
	.param .u64 .ptr .align 1 _Z15stabImageKernelP6uchar4iifi_param_0,
	.param .u32 _Z15stabImageKernelP6uchar4iifi_param_1,
	.param .u32 _Z15stabImageKernelP6uchar4iifi_param_2,
	.param .f32 _Z15stabImageKernelP6uchar4iifi_param_3,
	.param .u32 _Z15stabImageKernelP6uchar4iifi_param_4
)
{
	.reg .pred 	%p<12>;
	.reg .b32 	%r<29>;
	.reg .b32 	%f<68>;
	.reg .b64 	%rd<5>;

	ld.param.u64 	%rd1, [_Z15stabImageKernelP6uchar4iifi_param_0];
	ld.param.u32 	%r3, [_Z15stabImageKernelP6uchar4iifi_param_1];
	ld.param.u32 	%r6, [_Z15stabImageKernelP6uchar4iifi_param_2];
	ld.param.f32 	%f25, [_Z15stabImageKernelP6uchar4iifi_param_3];
	ld.param.u32 	%r5, [_Z15stabImageKernelP6uchar4iifi_param_4];
	mov.u32 	%r7, %ctaid.x;
	mov.u32 	%r8, %ntid.x;
	mov.u32 	%r9, %tid.x;
	mad.lo.s32 	%r1, %r7, %r8, %r9;
	mov.u32 	%r10, %ctaid.y;
	mov.u32 	%r11, %ntid.y;
	mov.u32 	%r12, %tid.y;
	mad.lo.s32 	%r13, %r10, %r11, %r12;
	setp.ge.s32 	%p1, %r1, %r3;
	setp.ge.s32 	%p2, %r13, %r6;
	or.pred  	%p3, %p1, %p2;
	@%p3 bra 	$L__BB0_10;
	cvt.rn.f32.s32 	%f26, %r1;
	cvt.rn.f32.s32 	%f27, %r3;
	div.rn.f32 	%f28, %f26, %f27;
	add.f32 	%f29, %f28, 0fBF000000;
	mul.f32 	%f66, %f29, 0f41200000;
	cvt.rn.f32.u32 	%f30, %r13;
	cvt.rn.f32.u32 	%f31, %r6;
	div.rn.f32 	%f32, %f30, %f31;
	add.f32 	%f33, %f32, 0fBF000000;
	mul.f32 	%f67, %f33, 0f41200000;
	mul.f32 	%f34, %f67, %f67;
	fma.rn.f32 	%f3, %f66, %f66, %f34;
	add.f32 	%f4, %f25, %f25;
	setp.eq.s32 	%p4, %r5, 1;
	@%p4 bra 	$L__BB0_5;
	setp.ne.s32 	%p5, %r5, 2;
	@%p5 bra 	$L__BB0_7;
	mov.f32 	%f60, 0f00000000;
$L__BB0_4:
	mul.f32 	%f36, %f66, %f66;
	mov.f32 	%f37, 0f3F800000;
	sub.f32 	%f38, %f37, %f36;
	mul.f32 	%f39, %f25, %f38;
	mul.f32 	%f40, %f67, %f39;
	sub.f32 	%f41, %f40, %f66;
	fma.rn.f32 	%f66, %f67, 0f3BA3D70A, %f66;
	fma.rn.f32 	%f67, %f41, 0f3BA3D70A, %f67;
	add.f32 	%f60, %f60, 0f3BA3D70A;
	setp.lt.f32 	%p6, %f60, 0f41200000;
	@%p6 bra 	$L__BB0_4;
	bra.uni 	$L__BB0_9;
$L__BB0_5:
	mov.f32 	%f57, 0f00000000;
$L__BB0_6:
	mul.f32 	%f43, %f4, %f67;
	sub.f32 	%f44, %f66, %f43;
	fma.rn.f32 	%f66, %f67, 0f3BA3D70A, %f66;
	fma.rn.f32 	%f67, %f44, 0f3BA3D70A, %f67;
	add.f32 	%f57, %f57, 0f3BA3D70A;
	setp.lt.f32 	%p7, %f57, 0f41200000;
	@%p7 bra 	$L__BB0_6;
	bra.uni 	$L__BB0_9;
$L__BB0_7:
	mov.f32 	%f63, 0f00000000;
$L__BB0_8:
	neg.f32 	%f46, %f66;
	mul.f32 	%f47, %f4, %f67;
	sub.f32 	%f48, %f46, %f47;
	fma.rn.f32 	%f66, %f67, 0f3BA3D70A, %f66;
	fma.rn.f32 	%f67, %f48, 0f3BA3D70A, %f67;
	add.f32 	%f63, %f63, 0f3BA3D70A;
	setp.lt.f32 	%p8, %f63, 0f41200000;
	@%p8 bra 	$L__BB0_8;
$L__BB0_9:
	fma.rn.f32 	%f49, %f66, %f66, %f67;
	add.f32 	%f50, %f67, %f49;
	sqrt.rn.f32 	%f51, %f50;
	sqrt.rn.f32 	%f52, %f3;
	div.rn.f32 	%f53, %f51, %f52;
	mul.f32 	%f54, %f53, 0f437F0000;
	cvt.rzi.s32.f32 	%r14, %f54;
	max.s32 	%r15, %r14, 0;
	min.s32 	%r16, %r15, 255;
	mad.lo.s32 	%r17, %r3, %r13, %r1;
	cvta.to.global.u64 	%rd2, %rd1;
	mul.wide.s32 	%rd3, %r17, 4;
	add.s64 	%rd4, %rd2, %rd3;
	shr.u32 	%r18, %r3, 31;
	add.s32 	%r19, %r3, %r18;
	shr.s32 	%r20, %r19, 1;
	setp.eq.s32 	%p9, %r1, %r20;
	shr.u32 	%r21, %r6, 1;
	setp.eq.s32 	%p10, %r13, %r21;
	or.pred  	%p11, %p9, %p10;
	rcp.rn.f32 	%f55, %f53;
	mul.f32 	%f56, %f55, 0f437F0000;
	cvt.rzi.s32.f32 	%r22, %f56;
	max.s32 	%r23, %r22, 0;
	min.s32 	%r24, %r23, 255;
	selp.s32 	%r25, -1, 0, %p11;
	prmt.b32 	%r26, %r16, %r25, 0x3340U;
	prmt.b32 	%r27, %r24, 65535, 0x3340U;
	prmt.b32 	%r28, %r26, %r27, 0x5410U;
	st.global.u32 	[%rd4], %r28;
$L__BB0_10:
	ret;

}


// ===== COMPILED SASS (sm_100) =====

	.target	sm_100

	.elftype	@"ET_EXEC"


//--------------------- .note.nv.tkinfo           --------------------------
	.section	.note.nv.tkinfo,"",@"SHT_NOTE"
	.sectionflags	@"SHF_NOTE_NV_TKINFO"
	.tkinfo
        /*0018*/ 	.word	0x00000002
        /*0030*/ 	.string	""
        /*0030*/ 	.string	"ptxas"
        /*0030*/ 	.string	"Cuda compilation tools, release 13.0, V13.0.88"
        /*0030*/ 	.string	"Build cuda_13.0.r13.0/compiler.36424714_0"
        /*0030*/ 	.string	"-arch sm_100 -m 64 "



//--------------------- .note.nv.cuinfo           --------------------------
	.section	.note.nv.cuinfo,"",@"SHT_NOTE"
	.sectionflags	@"SHF_NOTE_NV_CUINFO"
        /*0018*/ 	.short	0x0002
        /*001a*/ 	.short	0x0064
        /*001c*/ 	.short	0x0082
	.zero		2


//--------------------- .nv.info                  --------------------------
	.section	.nv.info,"",@"SHT_CUDA_INFO"
	.align	4


	//----- nvinfo : EIATTR_REGCOUNT
	.align		4
        /*0000*/ 	.byte	0x04, 0x2f
        /*0002*/ 	.short	(.L_1 - .L_0)
	.align		4
.L_0:
        /*0004*/ 	.word	index@(_Z15stabImageKernelP6uchar4iifi)
        /*0008*/ 	.word	0x00000011


	//----- nvinfo : EIATTR_FRAME_SIZE
	.align		4
.L_1:
        /*000c*/ 	.byte	0x04, 0x11
        /*000e*/ 	.short	(.L_3 - .L_2)
	.align		4
.L_2:
        /*0010*/ 	.word	index@($__internal_2_$__cuda_sm3x_div_rn_noftz_f32_slowpath)
        /*0014*/ 	.word	0x00000000


	//----- nvinfo : EIATTR_FRAME_SIZE
	.align		4
.L_3:
        /*0018*/ 	.byte	0x04, 0x11
        /*001a*/ 	.short	(.L_5 - .L_4)
	.align		4
.L_4:
        /*001c*/ 	.word	index@($__internal_1_$__cuda_sm20_sqrt_rn_f32_slowpath)
        /*0020*/ 	.word	0x00000000


	//----- nvinfo : EIATTR_FRAME_SIZE
	.align		4
.L_5:
        /*0024*/ 	.byte	0x04, 0x11
        /*0026*/ 	.short	(.L_7 - .L_6)
	.align		4
.L_6:
        /*0028*/ 	.word	index@($__internal_0_$__cuda_sm20_rcp_rn_f32_slowpath)
        /*002c*/ 	.word	0x00000000


	//----- nvinfo : EIATTR_FRAME_SIZE
	.align		4
.L_7:
        /*0030*/ 	.byte	0x04, 0x11
        /*0032*/ 	.short	(.L_9 - .L_8)
	.align		4
.L_8:
        /*0034*/ 	.word	index@(_Z15stabImageKernelP6uchar4iifi)
        /*0038*/ 	.word	0x00000000


	//----- nvinfo : EIATTR_MIN_STACK_SIZE
	.align		4
.L_9:
        /*003c*/ 	.byte	0x04, 0x12
        /*003e*/ 	.short	(.L_11 - .L_10)
	.align		4
.L_10:
        /*0040*/ 	.word	index@(_Z15stabImageKernelP6uchar4iifi)
        /*0044*/ 	.word	0x00000000
.L_11:


//--------------------- .nv.compat                --------------------------
	.section	.nv.compat,"",@"SHT_CUDA_COMPAT_INFO"
	.align	4
        /*0000*/ 	.byte	0x02, 0x09, 0x00, 0x00, 0x02, 0x02, 0x01, 0x00, 0x02, 0x05, 0x05, 0x00, 0x03, 0x07, 0x01, 0x01
        /*0010*/ 	.byte	0x02, 0x03, 0x00, 0x00, 0x02, 0x06, 0x01, 0x00, 0x04, 0x0b, 0x08, 0x00, 0x01, 0x00, 0x00, 0x00
        /*0020*/ 	.byte	0x00, 0x00, 0x00, 0x00


//--------------------- .nv.info._Z15stabImageKernelP6uchar4iifi --------------------------
	.section	.nv.info._Z15stabImageKernelP6uchar4iifi,"",@"SHT_CUDA_INFO"
	.sectionflags	@""
	.align	4


	//----- nvinfo : EIATTR_CUDA_API_VERSION
	.align		4
        /*0000*/ 	.byte	0x04, 0x37
        /*0002*/ 	.short	(.L_13 - .L_12)
.L_12:
        /*0004*/ 	.word	0x00000082


	//----- nvinfo : EIATTR_KPARAM_INFO
	.align		4
.L_13:
        /*0008*/ 	.byte	0x04, 0x17
        /*000a*/ 	.short	(.L_15 - .L_14)
.L_14:
        /*000c*/ 	.word	0x00000000
        /*0010*/ 	.short	0x0004
        /*0012*/ 	.short	0x0014
        /*0014*/ 	.byte	0x00, 0xf0, 0x11, 0x00


	//----- nvinfo : EIATTR_KPARAM_INFO
	.align		4
.L_15:
        /*0018*/ 	.byte	0x04, 0x17
        /*001a*/ 	.short	(.L_17 - .L_16)
.L_16:
        /*001c*/ 	.word	0x00000000
        /*0020*/ 	.short	0x0003
        /*0022*/ 	.short	0x0010
        /*0024*/ 	.byte	0x00, 0xf0, 0x11, 0x00


	//----- nvinfo : EIATTR_KPARAM_INFO
	.align		4
.L_17:
        /*0028*/ 	.byte	0x04, 0x17
        /*002a*/ 	.short	(.L_19 - .L_18)
.L_18:
        /*002c*/ 	.word	0x00000000
        /*0030*/ 	.short	0x0002
        /*0032*/ 	.short	0x000c
        /*0034*/ 	.byte	0x00, 0xf0, 0x11, 0x00


	//----- nvinfo : EIATTR_KPARAM_INFO
	.align		4
.L_19:
        /*0038*/ 	.byte	0x04, 0x17
        /*003a*/ 	.short	(.L_21 - .L_20)
.L_20:
        /*003c*/ 	.word	0x00000000
        /*0040*/ 	.short	0x0001
        /*0042*/ 	.short	0x0008
        /*0044*/ 	.byte	0x00, 0xf0, 0x11, 0x00


	//----- nvinfo : EIATTR_KPARAM_INFO
	.align		4
.L_21:
        /*0048*/ 	.byte	0x04, 0x17
        /*004a*/ 	.short	(.L_23 - .L_22)
.L_22:
        /*004c*/ 	.word	0x00000000
        /*0050*/ 	.short	0x0000
        /*0052*/ 	.short	0x0000
        /*0054*/ 	.byte	0x00, 0xf5, 0x21, 0x00


	//----- nvinfo : EIATTR_SPARSE_MMA_MASK
	.align		4
.L_23:
        /*0058*/ 	.byte	0x03, 0x50
        /*005a*/ 	.short	0x0000


	//----- nvinfo : EIATTR_MAXREG_COUNT
	.align		4
        /*005c*/ 	.byte	0x03, 0x1b
        /*005e*/ 	.short	0x00ff


	//----- nvinfo : EIATTR_MERCURY_ISA_VERSION
	.align		4
        /*0060*/ 	.byte	0x03, 0x5f
        /*0062*/ 	.short	0x0101


	//----- nvinfo : EIATTR_VRC_CTA_INIT_COUNT
	.align		4
        /*0064*/ 	.byte	0x02, 0x4a
	.zero		1
	.zero		1


	//----- nvinfo : EIATTR_EXIT_INSTR_OFFSETS
	.align		4
        /*0068*/ 	.byte	0x04, 0x1c
        /*006a*/ 	.short	(.L_25 - .L_24)


	//   ....[0]....
.L_24:
        /*006c*/ 	.word	0x000000c0


	//   ....[1]....
        /*0070*/ 	.word	0x00004420


	//----- nvinfo : EIATTR_CRS_STACK_SIZE
	.align		4
.L_25:
        /*0074*/ 	.byte	0x04, 0x1e
        /*0076*/ 	.short	(.L_27 - .L_26)
.L_26:
        /*0078*/ 	.word	0x00000000


	//----- nvinfo : EIATTR_CBANK_PARAM_SIZE
	.align		4
.L_27:
        /*007c*/ 	.byte	0x03, 0x19
        /*007e*/ 	.short	0x0018


	//----- nvinfo : EIATTR_PARAM_CBANK
	.align		4
        /*0080*/ 	.byte	0x04, 0x0a
        /*0082*/ 	.short	(.L_29 - .L_28)
	.align		4
.L_28:
        /*0084*/ 	.word	index@(.nv.constant0._Z15stabImageKernelP6uchar4iifi)
        /*0088*/ 	.short	0x0380
        /*008a*/ 	.short	0x0018


	//----- nvinfo : EIATTR_SW_WAR
	.align		4
.L_29:
        /*008c*/ 	.byte	0x04, 0x36
        /*008e*/ 	.short	(.L_31 - .L_30)
.L_30:
        /*0090*/ 	.word	0x00000008
.L_31:


//--------------------- .nv.callgraph             --------------------------
	.section	.nv.callgraph,"",@"SHT_CUDA_CALLGRAPH"
	.align	4
	.sectionentsize	8
	.align		4
        /*0000*/ 	.word	0x00000000
	.align		4
        /*0004*/ 	.word	0xffffffff
	.align		4
        /*0008*/ 	.word	0x00000000
	.align		4
        /*000c*/ 	.word	0xfffffffe
	.align		4
        /*0010*/ 	.word	0x00000000
	.align		4
        /*0014*/ 	.word	0xfffffffd
	.align		4
        /*0018*/ 	.word	0x00000000
	.align		4
        /*001c*/ 	.word	0xfffffffc


//--------------------- .text._Z15stabImageKernelP6uchar4iifi --------------------------
	.section	.text._Z15stabImageKernelP6uchar4iifi,"ax",@progbits
	.align	128
        .global         _Z15stabImageKernelP6uchar4iifi
        .type           _Z15stabImageKernelP6uchar4iifi,@function
        .size           _Z15stabImageKernelP6uchar4iifi,(.L_x_40 - _Z15stabImageKernelP6uchar4iifi)
        .other          _Z15stabImageKernelP6uchar4iifi,@"STO_CUDA_ENTRY STV_DEFAULT"
_Z15stabImageKernelP6uchar4iifi:
.text._Z15stabImageKernelP6uchar4iifi:
[----:B------:R-:W-:Y:S01]  /*0000*/  LDC R1, c[0x0][0x37c] ;  /* 0x0000df00ff017b82 */ /* 0x000fe20000000800 */
[----:B------:R-:W0:Y:S07]  /*0010*/  S2R R3, SR_TID.Y ;  /* 0x0000000000037919 */ /* 0x000e2e0000002200 */
[----:B------:R-:W1:Y:S01]  /*0020*/  LDC R5, c[0x0][0x360] ;  /* 0x0000d800ff057b82 */ /* 0x000e620000000800 */
[----:B------:R-:W2:Y:S01]  /*0030*/  LDCU.64 UR6, c[0x0][0x388] ;  /* 0x00007100ff0677ac */ /* 0x000ea20008000a00 */
[----:B------:R-:W1:Y:S06]  /*0040*/  S2R R0, SR_TID.X ;  /* 0x0000000000007919 */ /* 0x000e6c0000002100 */
[----:B------:R-:W0:Y:S08]  /*0050*/  S2UR UR5, SR_CTAID.Y ;  /* 0x00000000000579c3 */ /* 0x000e300000002600 */
[----:B------:R-:W0:Y:S08]  /*0060*/  LDC R2, c[0x0][0x364] ;  /* 0x0000d900ff027b82 */ /* 0x000e300000000800 */
[----:B------:R-:W1:Y:S01]  /*0070*/  S2UR UR4, SR_CTAID.X ;  /* 0x00000000000479c3 */ /* 0x000e620000002500 */
[----:B0-----:R-:W-:-:S05]  /*0080*/  IMAD R2, R2, UR5, R3 ;  /* 0x0000000502027c24 */ /* 0x001fca000f8e0203 */
[----:B--2---:R-:W-:Y:S01]  /*0090*/  ISETP.GE.AND P0, PT, R2, UR7, PT ;  /* 0x0000000702007c0c */ /* 0x004fe2000bf06270 */
[----:B-1----:R-:W-:-:S05]  /*00a0*/  IMAD R5, R5, UR4, R0 ;  /* 0x0000000405057c24 */ /* 0x002fca000f8e0200 */
[----:B------:R-:W-:-:S13]  /*00b0*/  ISETP.GE.OR P0, PT, R5, UR6, P0 ;  /* 0x0000000605007c0c */ /* 0x000fda0008706670 */
[----:B------:R-:W-:Y:S05]  /*00c0*/  @P0 EXIT ;  /* 0x000000000000094d */ /* 0x000fea0003800000 */
[----:B------:R-:W-:Y:S01]  /*00d0*/  I2FP.F32.S32 R3, UR6 ;  /* 0x0000000600037c45 */ /* 0x000fe20008201400 */
[----:B------:R-:W-:Y:S01]  /*00e0*/  BSSY.RECONVERGENT B0, `(.L_x_0) ;  /* 0x000000d000007945 */ /* 0x000fe20003800200 */
[----:B------:R-:W-:Y:S02]  /*00f0*/  I2FP.F32.S32 R0, R5 ;  /* 0x0000000500007245 */ /* 0x000fe40000201400 */
[----:B------:R-:W0:Y:S08]  /*0100*/  MUFU.RCP R4, R3 ;  /* 0x0000000300047308 */ /* 0x000e300000001000 */
[----:B------:R-:W1:Y:S01]  /*0110*/  FCHK P0, R0, R3 ;  /* 0x0000000300007302 */ /* 0x000e620000000000 */
[----:B0-----:R-:W-:-:S04]  /*0120*/  FFMA R7, -R3, R4, 1 ;  /* 0x3f80000003077423 */ /* 0x001fc80000000104 */
[----:B------:R-:W-:-:S04]  /*0130*/  FFMA R7, R4, R7, R4 ;  /* 0x0000000704077223 */ /* 0x000fc80000000004 */
[----:B------:R-:W-:-:S04]  /*0140*/  FFMA R4, R0, R7, RZ ;  /* 0x0000000700047223 */ /* 0x000fc800000000ff */
[----:B------:R-:W-:-:S04]  /*0150*/  FFMA R6, -R3, R4, R0 ;  /* 0x0000000403067223 */ /* 0x000fc80000000100 */
[----:B------:R-:W-:Y:S01]  /*0160*/  FFMA R4, R7, R6, R4 ;  /* 0x0000000607047223 */ /* 0x000fe20000000004 */
[----:B-1----:R-:W-:Y:S06]  /*0170*/  @!P0 BRA `(.L_x_1) ;  /* 0x00000000000c8947 */ /* 0x002fec0003800000 */
[----:B------:R-:W-:-:S07]  /*0180*/  MOV R6, 0x1a0 ;  /* 0x000001a000067802 */ /* 0x000fce0000000f00 */
[----:B------:R-:W-:Y:S05]  /*0190*/  CALL.REL.NOINC `($__internal_2_$__cuda_sm3x_div_rn_noftz_f32_slowpath) ;  /* 0x0000004400d07944 */ /* 0x000fea0003c00000 */
[----:B------:R-:W-:-:S07]  /*01a0*/  MOV R4, R0 ;  /* 0x0000000000047202 */ /* 0x000fce0000000f00 */
.L_x_1:
[----:B------:R-:W-:Y:S05]  /*01b0*/  BSYNC.RECONVERGENT B0 ;  /* 0x0000000000007941 */ /* 0x000fea0003800200 */
.L_x_0:
[----:B------:R-:W0:Y:S01]  /*01c0*/  LDCU UR4, c[0x0][0x38c] ;  /* 0x00007180ff0477ac */ /* 0x000e220008000800 */
[----:B------:R-:W-:Y:S01]  /*01d0*/  I2FP.F32.U32 R0, R2 ;  /* 0x0000000200007245 */ /* 0x000fe20000201000 */
[----:B------:R-:W-:Y:S01]  /*01e0*/  FADD R4, R4, -0.5 ;  /* 0xbf00000004047421 */ /* 0x000fe20000000000 */
[----:B------:R-:W-:Y:S03]  /*01f0*/  BSSY.RECONVERGENT B0, `(.L_x_2) ;  /* 0x000000e000007945 */ /* 0x000fe60003800200 */
[----:B------:R-:W-:Y:S01]  /*0200*/  FMUL R4, R4, 10 ;  /* 0x4120000004047820 */ /* 0x000fe20000400000 */
[----:B0-----:R-:W-:-:S04]  /*0210*/  I2FP.F32.U32 R3, UR4 ;  /* 0x0000000400037c45 */ /* 0x001fc80008201000 */
        /* <DEDUP_REMOVED lines=11> */
.L_x_3:
[----:B------:R-:W-:Y:S05]  /*02d0*/  BSYNC.RECONVERGENT B0 ;  /* 0x0000000000007941 */ /* 0x000fea0003800200 */
.L_x_2:
[----:B------:R-:W0:Y:S01]  /*02e0*/  LDC.64 R8, c[0x0][0x390] ;  /* 0x0000e400ff087b82 */ /* 0x000e220000000a00 */
[----:B------:R-:W-:-:S04]  /*02f0*/  FADD R6, R6, -0.5 ;  /* 0xbf00000006067421 */ /* 0x000fc80000000000 */
[----:B------:R-:W-:-:S04]  /*0300*/  FMUL R11, R6, 10 ;  /* 0x41200000060b7820 */ /* 0x000fc80000400000 */
[----:B------:R-:W-:-:S04]  /*0310*/  FMUL R3, R11, R11 ;  /* 0x0000000b0b037220 */ /* 0x000fc80000400000 */
[----:B------:R-:W-:Y:S01]  /*0320*/  FFMA R3, R4, R4, R3 ;  /* 0x0000000404037223 */ /* 0x000fe20000000003 */
[----:B0-----:R-:W-:Y:S01]  /*0330*/  ISETP.NE.AND P0, PT, R9, 0x1, PT ;  /* 0x000000010900780c */ /* 0x001fe20003f05270 */
[----:B------:R-:W-:-:S12]  /*0340*/  FADD R7, R8, R8 ;  /* 0x0000000808077221 */ /* 0x000fd80000000000 */
[----:B------:R-:W-:Y:S05]  /*0350*/  @!P0 BRA `(.L_x_4) ;  /* 0x00000024006c8947 */ /* 0x000fea0003800000 */
[----:B------:R-:W-:-:S13]  /*0360*/  ISETP.NE.AND P0, PT, R9, 0x2, PT ;  /* 0x000000020900780c */ /* 0x000fda0003f05270 */
[----:B------:R-:W-:Y:S05]  /*0370*/  @P0 BRA `(.L_x_5) ;  /* 0x0000000c00e40947 */ /* 0x000fea0003800000 */
[----:B------:R-:W-:Y:S01]  /*0380*/  FFMA R7, -R4, R4, 1 ;  /* 0x3f80000004077423 */ /* 0x000fe20000000104 */
[----:B------:R-:W-:-:S03]  /*0390*/  HFMA2 R0, -RZ, RZ, 0.95458984375, -112.625 ;  /* 0x3ba3d70aff007431 */ /* 0x000fc600000001ff */
[----:B------:R-:W-:-:S04]  /*03a0*/  FMUL R7, R7, R8 ;  /* 0x0000000807077220 */ /* 0x000fc80000400000 */
[C-C-:B------:R-:W-:Y:S01]  /*03b0*/  FFMA R6, R11.reuse, R7, -R4.reuse ;  /* 0x000000070b067223 */ /* 0x140fe20000000804 */
[----:B------:R-:W-:-:S03]  /*03c0*/  FFMA R4, R11, 0.0049999998882412910461, R4 ;  /* 0x3ba3d70a0b047823 */ /* 0x000fc60000000004 */
[----:B------:R-:W-:-:S07]  /*03d0*/  FFMA R11, R6, 0.0049999998882412910461, R11 ;  /* 0x3ba3d70a060b7823 */ /* 0x000fce000000000b */
.L_x_6:
[----:B------:R-:W-:Y:S01]  /*03e0*/  FFMA R7, -R4, R4, 1 ;  /* 0x3f80000004077423 */ /* 0x000fe20000000104 */
[--C-:B------:R-:W-:Y:S01]  /*03f0*/  FFMA R6, R11, 0.0049999998882412910461, R4.reuse ;  /* 0x3ba3d70a0b067823 */ /* 0x100fe20000000004 */
[----:B------:R-:W-:Y:S02]  /*0400*/  FADD R0, R0, 0.0049999998882412910461 ;  /* 0x3ba3d70a00007421 */ /* 0x000fe40000000000 */
[----:B------:R-:W-:Y:S02]  /*0410*/  FMUL R7, R7, R8 ;  /* 0x0000000807077220 */ /* 0x000fe40000400000 */
[----:B------:R-:W-:Y:S02]  /*0420*/  FADD R0, R0, 0.0049999998882412910461 ;  /* 0x3ba3d70a00007421 */ /* 0x000fe40000000000 */
[----:B------:R-:W-:Y:S01]  /*0430*/  FFMA R4, R7, R11, -R4 ;  /* 0x0000000b07047223 */ /* 0x000fe20000000804 */
[----:B------:R-:W-:Y:S01]  /*0440*/  FFMA R7, -R6, R6, 1 ;  /* 0x3f80000006077423 */ /* 0x000fe20000000106 */
[----:B------:R-:W-:-:S02]  /*0450*/  FADD R0, R0, 0.0049999998882412910461 ;  /* 0x3ba3d70a00007421 */ /* 0x000fc40000000000 */
[----:B------:R-:W-:Y:S01]  /*0460*/  FFMA R11, R4, 0.0049999998882412910461, R11 ;  /* 0x3ba3d70a040b7823 */ /* 0x000fe2000000000b */
[----:B------:R-:W-:Y:S01]  /*0470*/  FMUL R7, R7, R8 ;  /* 0x0000000807077220 */ /* 0x000fe20000400000 */
[----:B------:R-:W-:Y:S02]  /*0480*/  FADD R0, R0, 0.0049999998882412910461 ;  /* 0x3ba3d70a00007421 */ /* 0x000fe40000000000 */
[C-C-:B------:R-:W-:Y:S01]  /*0490*/  FFMA R4, R11.reuse, 0.0049999998882412910461, R6.reuse ;  /* 0x3ba3d70a0b047823 */ /* 0x140fe20000000006 */
[----:B------:R-:W-:Y:S01]  /*04a0*/  FFMA R6, R11, R7, -R6 ;  /* 0x000000070b067223 */ /* 0x000fe20000000806 */
[----:B------:R-:W-:Y:S02]  /*04b0*/  FADD R0, R0, 0.0049999998882412910461 ;  /* 0x3ba3d70a00007421 */ /* 0x000fe40000000000 */
[----:B------:R-:W-:Y:S01]  /*04c0*/  FFMA R7, -R4, R4, 1 ;  /* 0x3f80000004077423 */ /* 0x000fe20000000104 */
[----:B------:R-:W-:Y:S01]  /*04d0*/  FFMA R11, R6, 0.0049999998882412910461, R11 ;  /* 0x3ba3d70a060b7823 */ /* 0x000fe2000000000b */
[----:B------:R-:W-:-:S02]  /*04e0*/  FADD R0, R0, 0.0049999998882412910461 ;  /* 0x3ba3d70a00007421 */ /* 0x000fc40000000000 */
[----:B------:R-:W-:Y:S01]  /*04f0*/  FMUL R7, R7, R8 ;  /* 0x0000000807077220 */ /* 0x000fe20000400000 */
[C-C-:B------:R-:W-:Y:S01]  /*0500*/  FFMA R6, R11.reuse, 0.0049999998882412910461, R4.reuse ;  /* 0x3ba3d70a0b067823 */ /* 0x140fe20000000004 */
[----:B------:R-:W-:Y:S02]  /*0510*/  FADD R0, R0, 0.0049999998882412910461 ;  /* 0x3ba3d70a00007421 */ /* 0x000fe40000000000 */
[----:B------:R-:W-:Y:S01]  /*0520*/  FFMA R4, R11, R7, -R4 ;  /* 0x000000070b047223 */ /* 0x000fe20000000804 */
[----:B------:R-:W-:Y:S01]  /*0530*/  FFMA R7, -R6, R6, 1 ;  /* 0x3f80000006077423 */ /* 0x000fe20000000106 */
[----:B------:R-:W-:Y:S02]  /*0540*/  FADD R0, R0, 0.0049999998882412910461 ;  /* 0x3ba3d70a00007421 */ /* 0x000fe40000000000 */
[----:B------:R-:W-:Y:S01]  /*0550*/  FFMA R11, R4, 0.0049999998882412910461, R11 ;  /* 0x3ba3d70a040b7823 */ /* 0x000fe2000000000b */
[----:B------:R-:W-:Y:S01]  /*0560*/  FMUL R7, R7, R8 ;  /* 0x0000000807077220 */ /* 0x000fe20000400000 */
[----:B------:R-:W-:-:S02]  /*0570*/  FADD R0, R0, 0.0049999998882412910461 ;  /* 0x3ba3d70a00007421 */ /* 0x000fc40000000000 */
[C-C-:B------:R-:W-:Y:S01]  /*0580*/  FFMA R4, R11.reuse, 0.0049999998882412910461, R6.reuse ;  /* 0x3ba3d70a0b047823 */ /* 0x140fe20000000006 */
[----:B------:R-:W-:Y:S01]  /*0590*/  FFMA R6, R11, R7, -R6 ;  /* 0x000000070b067223 */ /* 0x000fe20000000806 */
[----:B------:R-:W-:Y:S02]  /*05a0*/  FADD R0, R0, 0.0049999998882412910461 ;  /* 0x3ba3d70a00007421 */ /* 0x000fe40000000000 */
[----:B------:R-:W-:Y:S01]  /*05b0*/  FFMA R7, -R4, R4, 1 ;  /* 0x3f80000004077423 */ /* 0x000fe20000000104 */
[----:B------:R-:W-:Y:S01]  /*05c0*/  FFMA R11, R6, 0.0049999998882412910461, R11 ;  /* 0x3ba3d70a060b7823 */ /* 0x000fe2000000000b */
[----:B------:R-:W-:Y:S02]  /*05d0*/  FADD R0, R0, 0.0049999998882412910461 ;  /* 0x3ba3d70a00007421 */ /* 0x000fe40000000000 */
[----:B------:R-:W-:Y:S01]  /*05e0*/  FMUL R7, R7, R8 ;  /* 0x0000000807077220 */ /* 0x000fe20000400000 */
[----:B------:R-:W-:Y:S01]  /*05f0*/  FFMA R6, R11, 0.0049999998882412910461, R4 ;  /* 0x3ba3d70a0b067823 */ /* 0x000fe20000000004 */
[----:B------:R-:W-:-:S02]  /*0600*/  FADD R0, R0, 0.0049999998882412910461 ;  /* 0x3ba3d70a00007421 */ /* 0x000fc40000000000 */
[----:B------:R-:W-:Y:S01]  /*0610*/  FFMA R4, R11, R7, -R4 ;  /* 0x000000070b047223 */ /* 0x000fe20000000804 */
[----:B------:R-:W-:Y:S01]  /*0620*/  FFMA R7, -R6, R6, 1 ;  /* 0x3f80000006077423 */ /* 0x000fe20000000106 */
[----:B------:R-:W-:Y:S02]  /*0630*/  FADD R0, R0, 0.0049999998882412910461 ;  /* 0x3ba3d70a00007421 */ /* 0x000fe40000000000 */
[----:B------:R-:W-:Y:S01]  /*0640*/  FFMA R11, R4, 0.0049999998882412910461, R11 ;  /* 0x3ba3d70a040b7823 */ /* 0x000fe2000000000b */
[----:B------:R-:W-:Y:S01]  /*0650*/  FMUL R7, R7, R8 ;  /* 0x0000000807077220 */ /* 0x000fe20000400000 */
[----:B------:R-:W-:Y:S02]  /*0660*/  FADD R0, R0, 0.0049999998882412910461 ;  /* 0x3ba3d70a00007421 */ /* 0x000fe40000000000 */
[C-C-:B------:R-:W-:Y:S01]  /*0670*/  FFMA R4, R11.reuse, 0.0049999998882412910461, R6.reuse ;  /* 0x3ba3d70a0b047823 */ /* 0x140fe20000000006 */
[----:B------:R-:W-:Y:S01]  /*0680*/  FFMA R6, R11, R7, -R6 ;  /* 0x000000070b067223 */ /* 0x000fe20000000806 */
[----:B------:R-:W-:-:S02]  /*0690*/  FADD R0, R0, 0.0049999998882412910461 ;  /* 0x3ba3d70a00007421 */ /* 0x000fc40000000000 */
[----:B------:R-:W-:Y:S01]  /*06a0*/  FFMA R7, -R4, R4, 1 ;  /* 0x3f80000004077423 */ /* 0x000fe20000000104 */
[----:B------:R-:W-:Y:S01]  /*06b0*/  FFMA R11, R6, 0.0049999998882412910461, R11 ;  /* 0x3ba3d70a060b7823 */ /* 0x000fe2000000000b */
[----:B------:R-:W-:Y:S02]  /*06c0*/  FADD R0, R0, 0.0049999998882412910461 ;  /* 0x3ba3d70a00007421 */ /* 0x000fe40000000000 */
[----:B------:R-:W-:Y:S01]  /*06d0*/  FMUL R7, R7, R8 ;  /* 0x0000000807077220 */ /* 0x000fe20000400000 */
[C-C-:B------:R-:W-:Y:S01]  /*06e0*/  FFMA R6, R11.reuse, 0.0049999998882412910461, R4.reuse ;  /* 0x3ba3d70a0b067823 */ /* 0x140fe20000000004 */
        /* <DEDUP_REMOVED lines=71> */
[----:B------:R-:W-:Y:S02]  /*0b60*/  FFMA R11, R6, 0.0049999998882412910461, R11 ;  /* 0x3ba3d70a060b7823 */ /* 0x000fe4000000000b */
[----:B------:R-:W-:Y:S01]  /*0b70*/  FSETP.GEU.AND P0, PT, R0, 10, PT ;  /* 0x412000000000780b */ /* 0x000fe20003f0e000 */
[----:B------:R-:W-:Y:S01]  /*0b80*/  FMUL R7, R7, R8 ;  /* 0x0000000807077220 */ /* 0x000fe20000400000 */
[----:B------:R-:W-:-:S03]  /*0b90*/  FFMA R6, R11, 0.0049999998882412910461, R4 ;  /* 0x3ba3d70a0b067823 */ /* 0x000fc60000000004 */
[----:B------:R-:W-:Y:S01]  /*0ba0*/  FFMA R4, R11, R7, -R4 ;  /* 0x000000070b047223 */ /* 0x000fe20000000804 */
[----:B------:R-:W-:-:S03]  /*0bb0*/  FFMA R7, -R6, R6, 1 ;  /* 0x3f80000006077423 */ /* 0x000fc60000000106 */
[----:B------:R-:W-:Y:S01]  /*0bc0*/  FFMA R11, R4, 0.0049999998882412910461, R11 ;  /* 0x3ba3d70a040b7823 */ /* 0x000fe2000000000b */
[----:B------:R-:W-:-:S03]  /*0bd0*/  FMUL R7, R7, R8 ;  /* 0x0000000807077220 */ /* 0x000fc60000400000 */
[C-C-:B------:R-:W-:Y:S01]  /*0be0*/  FFMA R4, R11.reuse, 0.0049999998882412910461, R6.reuse ;  /* 0x3ba3d70a0b047823 */ /* 0x140fe20000000006 */
[----:B------:R-:W-:-:S03]  /*0bf0*/  FFMA R6, R11, R7, -R6 ;  /* 0x000000070b067223 */ /* 0x000fc60000000806 */
[----:B------:R-:W-:Y:S01]  /*0c00*/  FFMA R7, -R4, R4, 1 ;  /* 0x3f80000004077423 */ /* 0x000fe20000000104 */
[----:B------:R-:W-:-:S03]  /*0c10*/  FFMA R11, R6, 0.0049999998882412910461, R11 ;  /* 0x3ba3d70a060b7823 */ /* 0x000fc6000000000b */
        /* <DEDUP_REMOVED lines=106> */
[--C-:B------:R-:W-:Y:S01]  /*12c0*/  FFMA R4, R11, 0.0049999998882412910461, R6.reuse ;  /* 0x3ba3d70a0b047823 */ /* 0x100fe20000000006 */
[----:B------:R-:W-:-:S04]  /*12d0*/  FFMA R7, R7, R11, -R6 ;  /* 0x0000000b07077223 */ /* 0x000fc80000000806 */
[----:B------:R-:W-:Y:S01]  /*12e0*/  FFMA R11, R7, 0.0049999998882412910461, R11 ;  /* 0x3ba3d70a070b7823 */ /* 0x000fe2000000000b */
[----:B------:R-:W-:Y:S06]  /*12f0*/  @!P0 BRA `(.L_x_6) ;  /* 0xfffffff000388947 */ /* 0x000fec000383ffff */
[----:B------:R-:W-:Y:S05]  /*1300*/  BRA `(.L_x_7) ;  /* 0x0000002800fc7947 */ /* 0x000fea0003800000 */
.L_x_5:
[----:B------:R-:W-:-:S07]  /*1310*/  MOV R0, RZ ;  /* 0x000000ff00007202 */ /* 0x000fce0000000f00 */
.L_x_8:
[--C-:B------:R-:W-:Y:S01]  /*1320*/  FFMA R6, -R7, R11, -R4.reuse ;  /* 0x0000000b07067223 */ /* 0x100fe20000000904 */
[----:B------:R-:W-:Y:S01]  /*1330*/  FFMA R13, R11, 0.0049999998882412910461, R4 ;  /* 0x3ba3d70a0b0d7823 */ /* 0x000fe20000000004 */
[----:B------:R-:W-:Y:S02]  /*1340*/  FADD R0, R0, 0.0049999998882412910461 ;  /* 0x3ba3d70a00007421 */ /* 0x000fe40000000000 */
[----:B------:R-:W-:Y:S02]  /*1350*/  FFMA R6, R6, 0.0049999998882412910461, R11 ;  /* 0x3ba3d70a06067823 */ /* 0x000fe4000000000b */
[----:B------:R-:W-:Y:S02]  /*1360*/  FADD R0, R0, 0.0049999998882412910461 ;  /* 0x3ba3d70a00007421 */ /* 0x000fe40000000000 */
[--C-:B------:R-:W-:Y:S01]  /*1370*/  FFMA R9, -R7, R6, -R13.reuse ;  /* 0x0000000607097223 */ /* 0x100fe2000000090d */
[----:B------:R-:W-:Y:S01]  /*1380*/  FFMA R4, R6, 0.0049999998882412910461, R13 ;  /* 0x3ba3d70a06047823 */ /* 0x000fe2000000000d */
[----:B------:R-:W-:-:S02]  /*1390*/  FADD R0, R0, 0.0049999998882412910461 ;  /* 0x3ba3d70a00007421 */ /* 0x000fc40000000000 */
[----:B------:R-:W-:Y:S02]  /*13a0*/  FFMA R9, R9, 0.0049999998882412910461, R6 ;  /* 0x3ba3d70a09097823 */ /* 0x000fe40000000006 */
[----:B------:R-:W-:Y:S02]  /*13b0*/  FADD R0, R0, 0.0049999998882412910461 ;  /* 0x3ba3d70a00007421 */ /* 0x000fe40000000000 */
[--C-:B------:R-:W-:Y:S01]  /*13c0*/  FFMA R6, -R7, R9, -R4.reuse ;  /* 0x0000000907067223 */ /* 0x100fe20000000904 */
[----:B------:R-:W-:Y:S01]  /*13d0*/  FFMA R4, R9, 0.0049999998882412910461, R4 ;  /* 0x3ba3d70a09047823 */ /* 0x000fe20000000004 */
[----:B------:R-:W-:Y:S02]  /*13e0*/  FADD R0, R0, 0.0049999998882412910461 ;  /* 0x3ba3d70a00007421 */ /* 0x000fe40000000000 */
[----:B------:R-:W-:Y:S02]  /*13f0*/  FFMA R9, R6, 0.0049999998882412910461, R9 ;  /* 0x3ba3d70a06097823 */ /* 0x000fe40000000009 */
[----:B------:R-:W-:-:S02]  /*1400*/  FADD R0, R0, 0.0049999998882412910461 ;  /* 0x3ba3d70a00007421 */ /* 0x000fc40000000000 */
        /* <DEDUP_REMOVED lines=203> */
[----:B------:R-:W-:-:S03]  /*20c0*/  FFMA R9, R6, 0.0049999998882412910461, R9 ;  /* 0x3ba3d70a06097823 */ /* 0x000fc60000000009 */
[----:B------:R-:W-:Y:S01]  /*20d0*/  FSETP.GEU.AND P0, PT, R0, 10, PT ;  /* 0x412000000000780b */ /* 0x000fe20003f0e000 */
[--C-:B------:R-:W-:Y:S01]  /*20e0*/  FFMA R6, -R7, R9, -R4.reuse ;  /* 0x0000000907067223 */ /* 0x100fe20000000904 */
[----:B------:R-:W-:-:S03]  /*20f0*/  FFMA R4, R9, 0.0049999998882412910461, R4 ;  /* 0x3ba3d70a09047823 */ /* 0x000fc60000000004 */
[----:B------:R-:W-:-:S04]  /*2100*/  FFMA R9, R6, 0.0049999998882412910461, R9 ;  /* 0x3ba3d70a06097823 */ /* 0x000fc80000000009 */
        /* <DEDUP_REMOVED lines=125> */
[----:B------:R-:W-:Y:S01]  /*28e0*/  FFMA R11, R11, 0.0049999998882412910461, R6 ;  /* 0x3ba3d70a0b0b7823 */ /* 0x000fe20000000006 */
[----:B------:R-:W-:Y:S06]  /*28f0*/  @!P0 BRA `(.L_x_8) ;  /* 0xffffffe800888947 */ /* 0x000fec000383ffff */
[----:B------:R-:W-:Y:S05]  /*2900*/  BRA `(.L_x_7) ;  /* 0x00000014007c7947 */ /* 0x000fea0003800000 */
.L_x_4:
[----:B------:R-:W-:-:S07]  /*2910*/  HFMA2 R0, -RZ, RZ, 0, 0 ;  /* 0x00000000ff007431 */ /* 0x000fce00000001ff */
.L_x_9:
[--C-:B------:R-:W-:Y:S01]  /*2920*/  FFMA R6, -R7, R11, R4.reuse ;  /* 0x0000000b07067223 */ /* 0x100fe20000000104 */
[----:B------:R-:W-:Y:S01]  /*2930*/  FFMA R13, R11, 0.0049999998882412910461, R4 ;  /* 0x3ba3d70a0b0d7823 */ /* 0x000fe20000000004 */
[----:B------:R-:W-:Y:S02]  /*2940*/  FADD R0, R0, 0.0049999998882412910461 ;  /* 0x3ba3d70a00007421 */ /* 0x000fe40000000000 */
[----:B------:R-:W-:Y:S02]  /*2950*/  FFMA R6, R6, 0.0049999998882412910461, R11 ;  /* 0x3ba3d70a06067823 */ /* 0x000fe4000000000b */
[----:B------:R-:W-:Y:S02]  /*2960*/  FADD R0, R0, 0.0049999998882412910461 ;  /* 0x3ba3d70a00007421 */ /* 0x000fe40000000000 */
[--C-:B------:R-:W-:Y:S01]  /*2970*/  FFMA R9, -R7, R6, R13.reuse ;  /* 0x0000000607097223 */ /* 0x100fe2000000010d */
[----:B------:R-:W-:Y:S01]  /*2980*/  FFMA R4, R6, 0.0049999998882412910461, R13 ;  /* 0x3ba3d70a06047823 */ /* 0x000fe2000000000d */
[----:B------:R-:W-:-:S02]  /*2990*/  FADD R0, R0, 0.0049999998882412910461 ;  /* 0x3ba3d70a00007421 */ /* 0x000fc40000000000 */
[----:B------:R-:W-:Y:S02]  /*29a0*/  FFMA R9, R9, 0.0049999998882412910461, R6 ;  /* 0x3ba3d70a09097823 */ /* 0x000fe40000000006 */
[----:B------:R-:W-:Y:S02]  /*29b0*/  FADD R0, R0, 0.0049999998882412910461 ;  /* 0x3ba3d70a00007421 */ /* 0x000fe40000000000 */
[--C-:B------:R-:W-:Y:S01]  /*29c0*/  FFMA R6, -R7, R9, R4.reuse ;  /* 0x0000000907067223 */ /* 0x100fe20000000104 */
[----:B------:R-:W-:Y:S01]  /*29d0*/  FFMA R4, R9, 0.0049999998882412910461, R4 ;  /* 0x3ba3d70a09047823 */ /* 0x000fe20000000004 */
[----:B------:R-:W-:Y:S02]  /*29e0*/  FADD R0, R0, 0.0049999998882412910461 ;  /* 0x3ba3d70a00007421 */ /* 0x000fe40000000000 */
[----:B------:R-:W-:Y:S02]  /*29f0*/  FFMA R9, R6, 0.0049999998882412910461, R9 ;  /* 0x3ba3d70a06097823 */ /* 0x000fe40000000009 */
[----:B------:R-:W-:-:S02]  /*2a00*/  FADD R0, R0, 0.0049999998882412910461 ;  /* 0x3ba3d70a00007421 */ /* 0x000fc40000000000 */
        /* <DEDUP_REMOVED lines=203> */
[----:B------:R-:W-:-:S03]  /*36c0*/  FFMA R9, R6, 0.0049999998882412910461, R9 ;  /* 0x3ba3d70a06097823 */ /* 0x000fc60000000009 */
[----:B------:R-:W-:Y:S01]  /*36d0*/  FSETP.GEU.AND P0, PT, R0, 10, PT ;  /* 0x412000000000780b */ /* 0x000fe20003f0e000 */
[--C-:B------:R-:W-:Y:S01]  /*36e0*/  FFMA R6, -R7, R9, R4.reuse ;  /* 0x0000000907067223 */ /* 0x100fe20000000104 */
[----:B------:R-:W-:-:S03]  /*36f0*/  FFMA R4, R9, 0.0049999998882412910461, R4 ;  /* 0x3ba3d70a09047823 */ /* 0x000fc60000000004 */
[----:B------:R-:W-:-:S04]  /*3700*/  FFMA R9, R6, 0.0049999998882412910461, R9 ;  /* 0x3ba3d70a06097823 */ /* 0x000fc80000000009 */
        /* <DEDUP_REMOVED lines=125> */
[----:B------:R-:W-:Y:S01]  /*3ee0*/  FFMA R11, R11, 0.0049999998882412910461, R6 ;  /* 0x3ba3d70a0b0b7823 */ /* 0x000fe20000000006 */
[----:B------:R-:W-:Y:S06]  /*3ef0*/  @!P0 BRA `(.L_x_9) ;  /* 0xffffffe800888947 */ /* 0x000fec000383ffff */
.L_x_7:
[--C-:B------:R-:W-:Y:S01]  /*3f00*/  FFMA R4, R4, R4, R11.reuse ;  /* 0x0000000404047223 */ /* 0x100fe2000000000b */
[----:B------:R-:W-:Y:S03]  /*3f10*/  BSSY.RECONVERGENT B0, `(.L_x_10) ;  /* 0x000000e000007945 */ /* 0x000fe60003800200 */
[----:B------:R-:W-:-:S04]  /*3f20*/  FADD R0, R4, R11 ;  /* 0x0000000b04007221 */ /* 0x000fc80000000000 */
[----:B------:R0:W1:Y:S01]  /*3f30*/  MUFU.RSQ R7, R0 ;  /* 0x0000000000077308 */ /* 0x0000620000001400 */
[----:B------:R-:W-:-:S04]  /*3f40*/  IADD3 R4, PT, PT, R0, -0xd000000, RZ ;  /* 0xf300000000047810 */ /* 0x000fc80007ffe0ff */
[----:B------:R-:W-:-:S13]  /*3f50*/  ISETP.GT.U32.AND P0, PT, R4, 0x727fffff, PT ;  /* 0x727fffff0400780c */ /* 0x000fda0003f04070 */
[----:B01----:R-:W-:Y:S05]  /*3f60*/  @!P0 BRA `(.L_x_11) ;  /* 0x0000000000108947 */ /* 0x003fea0003800000 */
[----:B------:R-:W-:-:S07]  /*3f70*/  MOV R10, 0x3f90 ;  /* 0x00003f90000a7802 */ /* 0x000fce0000000f00 */
[----:B------:R-:W-:Y:S05]  /*3f80*/  CALL.REL.NOINC `($__internal_1_$__cuda_sm20_sqrt_rn_f32_slowpath) ;  /* 0x0000000400fc7944 */ /* 0x000fea0003c00000 */
[----:B------:R-:W-:Y:S01]  /*3f90*/  MOV R9, R4 ;  /* 0x0000000400097202 */ /* 0x000fe20000000f00 */
[----:B------:R-:W-:Y:S06]  /*3fa0*/  BRA `(.L_x_12) ;  /* 0x0000000000107947 */ /* 0x000fec0003800000 */
.L_x_11:
[----:B------:R-:W-:Y:S01]  /*3fb0*/  FMUL.FTZ R9, R0, R7 ;  /* 0x0000000700097220 */ /* 0x000fe20000410000 */
[----:B------:R-:W-:-:S03]  /*3fc0*/  FMUL.FTZ R4, R7, 0.5 ;  /* 0x3f00000007047820 */ /* 0x000fc60000410000 */
[----:B------:R-:W-:-:S04]  /*3fd0*/  FFMA R0, -R9, R9, R0 ;  /* 0x0000000909007223 */ /* 0x000fc80000000100 */
[----:B------:R-:W-:-:S07]  /*3fe0*/  FFMA R9, R0, R4, R9 ;  /* 0x0000000400097223 */ /* 0x000fce0000000009 */
.L_x_12:
[----:B------:R-:W-:Y:S05]  /*3ff0*/  BSYNC.RECONVERGENT B0 ;  /* 0x0000000000007941 */ /* 0x000fea0003800200 */
.L_x_10:
[----:B------:R-:W-:Y:S01]  /*4000*/  IADD3 R0, PT, PT, R3, -0xd000000, RZ ;  /* 0xf300000003007810 */ /* 0x000fe20007ffe0ff */
[----:B------:R0:W1:Y:S01]  /*4010*/  MUFU.RSQ R4, R3 ;  /* 0x0000000300047308 */ /* 0x0000620000001400 */
[----:B------:R-:W-:Y:S02]  /*4020*/  BSSY.RECONVERGENT B0, `(.L_x_13) ;  /* 0x000000c000007945 */ /* 0x000fe40003800200 */
[----:B------:R-:W-:-:S13]  /*4030*/  ISETP.GT.U32.AND P0, PT, R0, 0x727fffff, PT ;  /* 0x727fffff0000780c */ /* 0x000fda0003f04070 */
[----:B0-----:R-:W-:Y:S05]  /*4040*/  @!P0 BRA `(.L_x_14) ;  /* 0x0000000000148947 */ /* 0x001fea0003800000 */
[----:B------:R-:W-:Y:S02]  /*4050*/  MOV R0, R3 ;  /* 0x0000000300007202 */ /* 0x000fe40000000f00 */
[----:B------:R-:W-:-:S07]  /*4060*/  MOV R10, 0x4080 ;  /* 0x00004080000a7802 */ /* 0x000fce0000000f00 */
[----:B-1----:R-:W-:Y:S05]  /*4070*/  CALL.REL.NOINC `($__internal_1_$__cuda_sm20_sqrt_rn_f32_slowpath) ;  /* 0x0000000400c07944 */ /* 0x002fea0003c00000 */
[----:B------:R-:W-:Y:S01]  /*4080*/  MOV R3, R4 ;  /* 0x0000000400037202 */ /* 0x000fe20000000f00 */
[----:B------:R-:W-:Y:S06]  /*4090*/  BRA `(.L_x_15) ;  /* 0x0000000000107947 */ /* 0x000fec0003800000 */
.L_x_14:
[----:B-1----:R-:W-:Y:S01]  /*40a0*/  FMUL.FTZ R0, R3, R4 ;  /* 0x0000000403007220 */ /* 0x002fe20000410000 */
[----:B------:R-:W-:-:S03]  /*40b0*/  FMUL.FTZ R4, R4, 0.5 ;  /* 0x3f00000004047820 */ /* 0x000fc60000410000 */
[----:B------:R-:W-:-:S04]  /*40c0*/  FFMA R3, -R0, R0, R3 ;  /* 0x0000000000037223 */ /* 0x000fc80000000103 */
[----:B------:R-:W-:-:S07]  /*40d0*/  FFMA R3, R3, R4, R0 ;  /* 0x0000000403037223 */ /* 0x000fce0000000000 */
.L_x_15:
[----:B------:R-:W-:Y:S05]  /*40e0*/  BSYNC.RECONVERGENT B0 ;  /* 0x0000000000007941 */ /* 0x000fea0003800200 */
.L_x_13:
[----:B------:R-:W0:Y:S01]  /*40f0*/  MUFU.RCP R0, R3 ;  /* 0x0000000300007308 */ /* 0x000e220000001000 */
[----:B------:R-:W-:Y:S07]  /*4100*/  BSSY.RECONVERGENT B0, `(.L_x_16) ;  /* 0x000000b000007945 */ /* 0x000fee0003800200 */
[----:B------:R-:W1:Y:S01]  /*4110*/  FCHK P0, R9, R3 ;  /* 0x0000000309007302 */ /* 0x000e620000000000 */
[----:B0-----:R-:W-:-:S04]  /*4120*/  FFMA R7, R0, -R3, 1 ;  /* 0x3f80000000077423 */ /* 0x001fc80000000803 */
[----:B------:R-:W-:-:S04]  /*4130*/  FFMA R0, R0, R7, R0 ;  /* 0x0000000700007223 */ /* 0x000fc80000000000 */
[----:B------:R-:W-:-:S04]  /*4140*/  FFMA R4, R0, R9, RZ ;  /* 0x0000000900047223 */ /* 0x000fc800000000ff */
[----:B------:R-:W-:-:S04]  /*4150*/  FFMA R7, R4, -R3, R9 ;  /* 0x8000000304077223 */ /* 0x000fc80000000009 */
[----:B------:R-:W-:Y:S01]  /*4160*/  FFMA R0, R0, R7, R4 ;  /* 0x0000000700007223 */ /* 0x000fe20000000004 */
[----:B-1----:R-:W-:Y:S06]  /*4170*/  @!P0 BRA `(.L_x_17) ;  /* 0x00000000000c8947 */ /* 0x002fec0003800000 */
[----:B------:R-:W-:Y:S02]  /*4180*/  MOV R0, R9 ;  /* 0x0000000900007202 */ /* 0x000fe40000000f00 */
[----:B------:R-:W-:-:S07]  /*4190*/  MOV R6, 0x41b0 ;  /* 0x000041b000067802 */ /* 0x000fce0000000f00 */
[----:B------:R-:W-:Y:S05]  /*41a0*/  CALL.REL.NOINC `($__internal_2_$__cuda_sm3x_div_rn_noftz_f32_slowpath) ;  /* 0x0000000400cc7944 */ /* 0x000fea0003c00000 */
.L_x_17:
[----:B------:R-:W-:Y:S05]  /*41b0*/  BSYNC.RECONVERGENT B0 ;  /* 0x0000000000007941 */ /* 0x000fea0003800200 */
.L_x_16:
[----:B------:R-:W0:Y:S01]  /*41c0*/  LDCU.64 UR8, c[0x0][0x388] ;  /* 0x00007100ff0877ac */ /* 0x000e220008000a00 */
[C---:B------:R-:W-:Y:S01]  /*41d0*/  FMUL R3, R0.reuse, 255 ;  /* 0x437f000000037820 */ /* 0x040fe20000400000 */
[----:B------:R-:W1:Y:S01]  /*41e0*/  LDC.64 R6, c[0x0][0x380] ;  /* 0x0000e000ff067b82 */ /* 0x000e620000000a00 */
[----:B------:R-:W-:Y:S01]  /*41f0*/  IADD3 R4, PT, PT, R0, 0x1800000, RZ ;  /* 0x0180000000047810 */ /* 0x000fe20007ffe0ff */
[----:B------:R-:W2:Y:S01]  /*4200*/  LDCU.64 UR6, c[0x0][0x358] ;  /* 0x00006b00ff0677ac */ /* 0x000ea20008000a00 */
[----:B------:R-:W-:Y:S02]  /*4210*/  BSSY.RECONVERGENT B0, `(.L_x_18) ;  /* 0x0000015000007945 */ /* 0x000fe40003800200 */
[----:B------:R-:W3:Y:S01]  /*4220*/  F2I.TRUNC.NTZ R3, R3 ;  /* 0x0000000300037305 */ /* 0x000ee2000020f100 */
[----:B------:R-:W-:-:S04]  /*4230*/  LOP3.LUT R4, R4, 0x7f800000, RZ, 0xc0, !PT ;  /* 0x7f80000004047812 */ /* 0x000fc800078ec0ff */
[----:B------:R-:W-:Y:S01]  /*4240*/  ISETP.GT.U32.AND P1, PT, R4, 0x1ffffff, PT ;  /* 0x01ffffff0400780c */ /* 0x000fe20003f24070 */
[----:B0-----:R-:W-:Y:S02]  /*4250*/  USHF.R.U32.HI UR5, URZ, 0x1, UR9 ;  /* 0x00000001ff057899 */ /* 0x001fe40008011609 */
[----:B------:R-:W-:Y:S01]  /*4260*/  ULEA.HI UR4, UR8, UR8, URZ, 0x1 ;  /* 0x0000000808047291 */ /* 0x000fe2000f8f08ff */
[----:B---3--:R-:W-:-:S03]  /*4270*/  VIMNMX R3, PT, PT, RZ, R3, !PT ;  /* 0x00000003ff037248 */ /* 0x008fc60007fe0100 */
[----:B------:R-:W-:Y:S01]  /*4280*/  USHF.R.S32.HI UR4, URZ, 0x1, UR4 ;  /* 0x00000001ff047899 */ /* 0x000fe20008011404 */
[----:B------:R-:W-:Y:S02]  /*4290*/  ISETP.NE.AND P0, PT, R2, UR5, PT ;  /* 0x0000000502007c0c */ /* 0x000fe4000bf05270 */
[----:B------:R-:W-:-:S03]  /*42a0*/  VIMNMX R3, PT, PT, R3, 0xff, PT ;  /* 0x000000ff03037848 */ /* 0x000fc60003fe0100 */
[----:B------:R-:W-:Y:S01]  /*42b0*/  ISETP.EQ.OR P0, PT, R5, UR4, !P0 ;  /* 0x0000000405007c0c */ /* 0x000fe2000c702670 */
[----:B------:R-:W-:-:S04]  /*42c0*/  IMAD R5, R2, UR8, R5 ;  /* 0x0000000802057c24 */ /* 0x000fc8000f8e0205 */
[----:B-1----:R-:W-:Y:S01]  /*42d0*/  IMAD.WIDE R4, R5, 0x4, R6 ;  /* 0x0000000405047825 */ /* 0x002fe200078e0206 */
[----:B--2---:R-:W-:Y:S07]  /*42e0*/  @P1 BRA `(.L_x_19) ;  /* 0x00000000000c1947 */ /* 0x004fee0003800000 */
[----:B------:R-:W-:-:S07]  /*42f0*/  MOV R6, 0x4310 ;  /* 0x0000431000067802 */ /* 0x000fce0000000f00 */
[----:B------:R-:W-:Y:S05]  /*4300*/  CALL.REL.NOINC `($__internal_0_$__cuda_sm20_rcp_rn_f32_slowpath) ;  /* 0x0000000000487944 */ /* 0x000fea0003c00000 */
[----:B------:R-:W-:Y:S05]  /*4310*/  BRA `(.L_x_20) ;  /* 0x0000000000107947 */ /* 0x000fea0003800000 */
.L_x_19:
[----:B------:R-:W0:Y:S02]  /*4320*/  MUFU.RCP R7, R0 ;  /* 0x0000000000077308 */ /* 0x000e240000001000 */
[----:B0-----:R-:W-:-:S04]  /*4330*/  FFMA R2, R7, R0, -1 ;  /* 0xbf80000007027423 */ /* 0x001fc80000000000 */
[----:B------:R-:W-:-:S04]  /*4340*/  FADD.FTZ R2, -R2, -RZ ;  /* 0x800000ff02027221 */ /* 0x000fc80000010100 */
[----:B------:R-:W-:-:S07]  /*4350*/  FFMA R2, R7, R2, R7 ;  /* 0x0000000207027223 */ /* 0x000fce0000000007 */
.L_x_20:
[----:B------:R-:W-:Y:S05]  /*4360*/  BSYNC.RECONVERGENT B0 ;  /* 0x0000000000007941 */ /* 0x000fea0003800200 */
.L_x_18:
[----:B------:R-:W-:Y:S01]  /*4370*/  FMUL R2, R2, 255 ;  /* 0x437f000002027820 */ /* 0x000fe20000400000 */
[----:B------:R-:W-:Y:S01]  /*4380*/  UMOV UR4, 0x3340 ;  /* 0x0000334000047882 */ /* 0x000fe20000000000 */
[----:B------:R-:W-:Y:S02]  /*4390*/  SEL R6, RZ, 0xffffffff, !P0 ;  /* 0xffffffffff067807 */ /* 0x000fe40004000000 */
[----:B------:R-:W-:Y:S02]  /*43a0*/  MOV R7, UR4 ;  /* 0x0000000400077c02 */ /* 0x000fe40008000f00 */
[----:B------:R-:W0:Y:S01]  /*43b0*/  F2I.TRUNC.NTZ R2, R2 ;  /* 0x0000000200027305 */ /* 0x000e22000020f100 */
[----:B------:R-:W-:Y:S02]  /*43c0*/  PRMT R3, R3, 0x3340, R6 ;  /* 0x0000334003037816 */ /* 0x000fe40000000006 */
[----:B0-----:R-:W-:-:S04]  /*43d0*/  VIMNMX R0, PT, PT, RZ, R2, !PT ;  /* 0x00000002ff007248 */ /* 0x001fc80007fe0100 */
[----:B------:R-:W-:-:S04]  /*43e0*/  VIMNMX R0, PT, PT, R0, 0xff, PT ;  /* 0x000000ff00007848 */ /* 0x000fc80003fe0100 */
[----:B------:R-:W-:-:S04]  /*43f0*/  PRMT R0, R0, R7, 0xffff ;  /* 0x0000ffff00007416 */ /* 0x000fc80000000007 */
[----:B------:R-:W-:-:S05]  /*4400*/  PRMT R3, R3, 0x5410, R0 ;  /* 0x0000541003037816 */ /* 0x000fca0000000000 */
[----:B------:R-:W-:Y:S01]  /*4410*/  STG.E desc[UR6][R4.64], R3 ;  /* 0x0000000304007986 */ /* 0x000fe2000c101906 */
[----:B------:R-:W-:Y:S05]  /*4420*/  EXIT ;  /* 0x000000000000794d */ /* 0x000fea0003800000 */
        .weak           $__internal_0_$__cuda_sm20_rcp_rn_f32_slowpath
        .type           $__internal_0_$__cuda_sm20_rcp_rn_f32_slowpath,@function
        .size           $__internal_0_$__cuda_sm20_rcp_rn_f32_slowpath,($__internal_1_$__cuda_sm20_sqrt_rn_f32_slowpath - $__internal_0_$__cuda_sm20_rcp_rn_f32_slowpath)
$__internal_0_$__cuda_sm20_rcp_rn_f32_slowpath:
[----:B------:R-:W-:Y:S01]  /*4430*/  SHF.L.U32 R2, R0, 0x1, RZ ;  /* 0x0000000100027819 */ /* 0x000fe200000006ff */
[----:B------:R-:W-:Y:S03]  /*4440*/  BSSY.RECONVERGENT B1, `(.L_x_21) ;  /* 0x0000030000017945 */ /* 0x000fe60003800200 */
[----:B------:R-:W-:-:S04]  /*4450*/  SHF.R.U32.HI R11, RZ, 0x18, R2 ;  /* 0x00000018ff0b7819 */ /* 0x000fc80000011602 */
[----:B------:R-:W-:-:S13]  /*4460*/  ISETP.NE.U32.AND P1, PT, R11, RZ, PT ;  /* 0x000000ff0b00720c */ /* 0x000fda0003f25070 */
[----:B------:R-:W-:Y:S05]  /*4470*/  @P1 BRA `(.L_x_22) ;  /* 0x0000000000281947 */ /* 0x000fea0003800000 */
[----:B------:R-:W-:-:S04]  /*4480*/  SHF.L.U32 R2, R0, 0x1, RZ ;  /* 0x0000000100027819 */ /* 0x000fc800000006ff */
[----:B------:R-:W-:-:S13]  /*4490*/  ISETP.NE.AND P1, PT, R2, RZ, PT ;  /* 0x000000ff0200720c */ /* 0x000fda0003f25270 */
[----:B------:R-:W-:Y:S01]  /*44a0*/  @P1 FFMA R8, R0, 1.84467440737095516160e+19, RZ ;  /* 0x5f80000000081823 */ /* 0x000fe200000000ff */
[----:B------:R-:W-:Y:S08]  /*44b0*/  @!P1 MUFU.RCP R7, R0 ;  /* 0x0000000000079308 */ /* 0x000ff00000001000 */
[----:B------:R-:W0:Y:S02]  /*44c0*/  @P1 MUFU.RCP R9, R8 ;  /* 0x0000000800091308 */ /* 0x000e240000001000 */
[----:B0-----:R-:W-:-:S04]  /*44d0*/  @P1 FFMA R2, R8, R9, -1 ;  /* 0xbf80000008021423 */ /* 0x001fc80000000009 */
[----:B------:R-:W-:-:S04]  /*44e0*/  @P1 FADD.FTZ R2, -R2, -RZ ;  /* 0x800000ff02021221 */ /* 0x000fc80000010100 */
[----:B------:R-:W-:-:S04]  /*44f0*/  @P1 FFMA R2, R9, R2, R9 ;  /* 0x0000000209021223 */ /* 0x000fc80000000009 */
[----:B------:R-:W-:Y:S01]  /*4500*/  @P1 FFMA R7, R2, 1.84467440737095516160e+19, RZ ;  /* 0x5f80000002071823 */ /* 0x000fe200000000ff */
[----:B------:R-:W-:Y:S06]  /*4510*/  BRA `(.L_x_23) ;  /* 0x0000000000887947 */ /* 0x000fec0003800000 */
.L_x_22:
[----:B------:R-:W-:-:S04]  /*4520*/  IADD3 R13, PT, PT, R11, -0xfd, RZ ;  /* 0xffffff030b0d7810 */ /* 0x000fc80007ffe0ff */
[----:B------:R-:W-:-:S13]  /*4530*/  ISETP.GT.U32.AND P1, PT, R13, 0x1, PT ;  /* 0x000000010d00780c */ /* 0x000fda0003f24070 */
[----:B------:R-:W-:Y:S05]  /*4540*/  @P1 BRA `(.L_x_24) ;  /* 0x0000000000781947 */ /* 0x000fea0003800000 */
[----:B------:R-:W-:Y:S01]  /*4550*/  LOP3.LUT R2, R0, 0x7fffff, RZ, 0xc0, !PT ;  /* 0x007fffff00027812 */ /* 0x000fe200078ec0ff */
[----:B------:R-:W-:-:S03]  /*4560*/  HFMA2 R10, -RZ, RZ, 0, 1.78813934326171875e-07 ;  /* 0x00000003ff0a7431 */ /* 0x000fc600000001ff */
[----:B------:R-:W-:-:S04]  /*4570*/  LOP3.LUT R2, R2, 0x3f800000, RZ, 0xfc, !PT ;  /* 0x3f80000002027812 */ /* 0x000fc800078efcff */
[----:B------:R-:W0:Y:S01]  /*4580*/  MUFU.RCP R7, R2 ;  /* 0x0000000200077308 */ /* 0x000e220000001000 */
[----:B------:R-:W-:Y:S01]  /*4590*/  SHF.L.U32 R10, R10, R13, RZ ;  /* 0x0000000d0a0a7219 */ /* 0x000fe200000006ff */
[----:B0-----:R-:W-:-:S04]  /*45a0*/  FFMA R8, R2, R7, -1 ;  /* 0xbf80000002087423 */ /* 0x001fc80000000007 */
[----:B------:R-:W-:-:S04]  /*45b0*/  FADD.FTZ R8, -R8, -RZ ;  /* 0x800000ff08087221 */ /* 0x000fc80000010100 */
[CCC-:B------:R-:W-:Y:S01]  /*45c0*/  FFMA.RM R9, R7.reuse, R8.reuse, R7.reuse ;  /* 0x0000000807097223 */ /* 0x1c0fe20000004007 */
[----:B------:R-:W-:-:S04]  /*45d0*/  FFMA.RP R8, R7, R8, R7 ;  /* 0x0000000807087223 */ /* 0x000fc80000008007 */
[C---:B------:R-:W-:Y:S02]  /*45e0*/  LOP3.LUT R7, R9.reuse, 0x7fffff, RZ, 0xc0, !PT ;  /* 0x007fffff09077812 */ /* 0x040fe400078ec0ff */
[----:B------:R-:W-:Y:S02]  /*45f0*/  FSETP.NEU.FTZ.AND P1, PT, R9, R8, PT ;  /* 0x000000080900720b */ /* 0x000fe40003f3d000 */
[----:B------:R-:W-:Y:S02]  /*4600*/  LOP3.LUT R7, R7, 0x800000, RZ, 0xfc, !PT ;  /* 0x0080000007077812 */ /* 0x000fe400078efcff */
[----:B------:R-:W-:Y:S02]  /*4610*/  SEL R8, RZ, 0xffffffff, !P1 ;  /* 0xffffffffff087807 */ /* 0x000fe40004800000 */
[----:B------:R-:W-:Y:S02]  /*4620*/  LOP3.LUT R10, R10, R7, RZ, 0xc0, !PT ;  /* 0x000000070a0a7212 */ /* 0x000fe400078ec0ff */
[----:B------:R-:W-:-:S02]  /*4630*/  IADD3 R8, PT, PT, -R8, RZ, RZ ;  /* 0x000000ff08087210 */ /* 0x000fc40007ffe1ff */
[-C--:B------:R-:W-:Y:S02]  /*4640*/  SHF.R.U32.HI R10, RZ, R13.reuse, R10 ;  /* 0x0000000dff0a7219 */ /* 0x080fe4000001160a */
[----:B------:R-:W-:Y:S02]  /*4650*/  LOP3.LUT P2, RZ, R8, R13, R7, 0xf8, !PT ;  /* 0x0000000d08ff7212 */ /* 0x000fe4000784f807 */
[C---:B------:R-:W-:Y:S02]  /*4660*/  LOP3.LUT P1, RZ, R10.reuse, 0x1, RZ, 0xc0, !PT ;  /* 0x000000010aff7812 */ /* 0x040fe4000782c0ff */
[----:B------:R-:W-:-:S04]  /*4670*/  LOP3.LUT P3, RZ, R10, 0x2, RZ, 0xc0, !PT ;  /* 0x000000020aff7812 */ /* 0x000fc8000786c0ff */
[----:B------:R-:W-:Y:S02]  /*4680*/  PLOP3.LUT P1, PT, P1, P2, P3, 0xe0, 0x0 ;  /* 0x000000000000781c */ /* 0x000fe40000f25c30 */
[----:B------:R-:W-:Y:S02]  /*4690*/  LOP3.LUT P2, RZ, R0, 0x7fffff, RZ, 0xc0, !PT ;  /* 0x007fffff00ff7812 */ /* 0x000fe4000784c0ff */
[----:B------:R-:W-:-:S04]  /*46a0*/  SEL R2, RZ, 0x1, !P1 ;  /* 0x00000001ff027807 */ /* 0x000fc80004800000 */
[----:B------:R-:W-:-:S04]  /*46b0*/  IADD3 R2, PT, PT, -R2, RZ, RZ ;  /* 0x000000ff02027210 */ /* 0x000fc80007ffe1ff */
[----:B------:R-:W-:Y:S02]  /*46c0*/  ISETP.GE.AND P1, PT, R2, RZ, PT ;  /* 0x000000ff0200720c */ /* 0x000fe40003f26270 */
[----:B------:R-:W-:-:S04]  /*46d0*/  IADD3 R2, PT, PT, R11, -0xfc, RZ ;  /* 0xffffff040b027810 */ /* 0x000fc80007ffe0ff */
[----:B------:R-:W-:-:S07]  /*46e0*/  SHF.R.U32.HI R7, RZ, R2, R7 ;  /* 0x00000002ff077219 */ /* 0x000fce0000011607 */
[----:B------:R-:W-:-:S04]  /*46f0*/  @!P1 IADD3 R7, PT, PT, R7, 0x1, RZ ;  /* 0x0000000107079810 */ /* 0x000fc80007ffe0ff */
[----:B------:R-:W-:-:S04]  /*4700*/  @!P2 SHF.L.U32 R7, R7, 0x1, RZ ;  /* 0x000000010707a819 */ /* 0x000fc800000006ff */
[----:B------:R-:W-:Y:S01]  /*4710*/  LOP3.LUT R7, R7, 0x80000000, R0, 0xf8, !PT ;  /* 0x8000000007077812 */ /* 0x000fe200078ef800 */
[----:B------:R-:W-:Y:S06]  /*4720*/  BRA `(.L_x_23) ;  /* 0x0000000000047947 */ /* 0x000fec0003800000 */
.L_x_24:
[----:B------:R0:W1:Y:S02]  /*4730*/  MUFU.RCP R7, R0 ;  /* 0x0000000000077308 */ /* 0x0000640000001000 */
.L_x_23:
[----:B------:R-:W-:Y:S05]  /*4740*/  BSYNC.RECONVERGENT B1 ;  /* 0x0000000000017941 */ /* 0x000fea0003800200 */
.L_x_21:
[----:B-1----:R-:W-:Y:S01]  /*4750*/  MOV R2, R7 ;  /* 0x0000000700027202 */ /* 0x002fe20000000f00 */
[----:B------:R-:W-:-:S04]  /*4760*/  HFMA2 R7, -RZ, RZ, 0, 0 ;  /* 0x00000000ff077431 */ /* 0x000fc800000001ff */
[----:B0-----:R-:W-:Y:S05]  /*4770*/  RET.REL.NODEC R6 `(_Z15stabImageKernelP6uchar4iifi) ;  /* 0xffffffb806207950 */ /* 0x001fea0003c3ffff */
        .weak           $__internal_1_$__cuda_sm20_sqrt_rn_f32_slowpath
        .type           $__internal_1_$__cuda_sm20_sqrt_rn_f32_slowpath,@function
        .size           $__internal_1_$__cuda_sm20_sqrt_rn_f32_slowpath,($__internal_2_$__cuda_sm3x_div_rn_noftz_f32_slowpath - $__internal_1_$__cuda_sm20_sqrt_rn_f32_slowpath)
$__internal_1_$__cuda_sm20_sqrt_rn_f32_slowpath:
[----:B------:R-:W-:-:S13]  /*4780*/  LOP3.LUT P0, RZ, R0, 0x7fffffff, RZ, 0xc0, !PT ;  /* 0x7fffffff00ff7812 */ /* 0x000fda000780c0ff */
[----:B------:R-:W-:Y:S01]  /*4790*/  @!P0 MOV R4, R0 ;  /* 0x0000000000048202 */ /* 0x000fe20000000f00 */
[----:B------:R-:W-:Y:S06]  /*47a0*/  @!P0 BRA `(.L_x_25) ;  /* 0x0000000000408947 */ /* 0x000fec0003800000 */
[----:B------:R-:W-:-:S13]  /*47b0*/  FSETP.GEU.FTZ.AND P0, PT, R0, RZ, PT ;  /* 0x000000ff0000720b */ /* 0x000fda0003f1e000 */
[----:B------:R-:W-:Y:S01]  /*47c0*/  @!P0 MOV R4, 0x7fffffff ;  /* 0x7fffffff00048802 */ /* 0x000fe20000000f00 */
[----:B------:R-:W-:Y:S06]  /*47d0*/  @!P0 BRA `(.L_x_25) ;  /* 0x0000000000348947 */ /* 0x000fec0003800000 */
[----:B------:R-:W-:-:S13]  /*47e0*/  FSETP.GTU.FTZ.AND P0, PT, |R0|, +INF , PT ;  /* 0x7f8000000000780b */ /* 0x000fda0003f1c200 */
[----:B------:R-:W-:Y:S01]  /*47f0*/  @P0 FADD.FTZ R4, R0, 1 ;  /* 0x3f80000000040421 */ /* 0x000fe20000010000 */
[----:B------:R-:W-:Y:S06]  /*4800*/  @P0 BRA `(.L_x_25) ;  /* 0x0000000000280947 */ /* 0x000fec0003800000 */
[----:B------:R-:W-:-:S13]  /*4810*/  FSETP.NEU.FTZ.AND P0, PT, |R0|, +INF , PT ;  /* 0x7f8000000000780b */ /* 0x000fda0003f1d200 */
[----:B------:R-:W-:-:S04]  /*4820*/  @P0 FFMA R6, R0, 1.84467440737095516160e+19, RZ ;  /* 0x5f80000000060823 */ /* 0x000fc800000000ff */
[----:B------:R-:W0:Y:S02]  /*4830*/  @P0 MUFU.RSQ R7, R6 ;  /* 0x0000000600070308 */ /* 0x000e240000001400 */
[----:B0-----:R-:W-:Y:S01]  /*4840*/  @P0 FMUL.FTZ R11, R6, R7 ;  /* 0x00000007060b0220 */ /* 0x001fe20000410000 */
[----:B------:R-:W-:-:S03]  /*4850*/  @P0 FMUL.FTZ R7, R7, 0.5 ;  /* 0x3f00000007070820 */ /* 0x000fc60000410000 */
[----:B------:R-:W-:-:S04]  /*4860*/  @P0 FADD.FTZ R4, -R11, -RZ ;  /* 0x800000ff0b040221 */ /* 0x000fc80000010100 */
[----:B------:R-:W-:Y:S01]  /*4870*/  @P0 FFMA R8, R11, R4, R6 ;  /* 0x000000040b080223 */ /* 0x000fe20000000006 */
[----:B------:R-:W-:-:S03]  /*4880*/  @!P0 MOV R4, R0 ;  /* 0x0000000000048202 */ /* 0x000fc60000000f00 */
[----:B------:R-:W-:-:S04]  /*4890*/  @P0 FFMA R7, R8, R7, R11 ;  /* 0x0000000708070223 */ /* 0x000fc8000000000b */
[----:B------:R-:W-:-:S07]  /*48a0*/  @P0 FMUL.FTZ R4, R7, 2.3283064365386962891e-10 ;  /* 0x2f80000007040820 */ /* 0x000fce0000410000 */
.L_x_25:
[----:B------:R-:W-:Y:S01]  /*48b0*/  HFMA2 R7, -RZ, RZ, 0, 0 ;  /* 0x00000000ff077431 */ /* 0x000fe200000001ff */
[----:B------:R-:W-:-:S04]  /*48c0*/  MOV R6, R10 ;  /* 0x0000000a00067202 */ /* 0x000fc80000000f00 */
[----:B------:R-:W-:Y:S05]  /*48d0*/  RET.REL.NODEC R6 `(_Z15stabImageKernelP6uchar4iifi) ;  /* 0xffffffb406c87950 */ /* 0x000fea0003c3ffff */
        .weak           $__internal_2_$__cuda_sm3x_div_rn_noftz_f32_slowpath
        .type           $__internal_2_$__cuda_sm3x_div_rn_noftz_f32_slowpath,@function
        .size           $__internal_2_$__cuda_sm3x_div_rn_noftz_f32_slowpath,(.L_x_40 - $__internal_2_$__cuda_sm3x_div_rn_noftz_f32_slowpath)
$__internal_2_$__cuda_sm3x_div_rn_noftz_f32_slowpath:
[----:B------:R-:W-:Y:S01]  /*48e0*/  SHF.R.U32.HI R8, RZ, 0x17, R3 ;  /* 0x00000017ff087819 */ /* 0x000fe20000011603 */
[----:B------:R-:W-:Y:S01]  /*48f0*/  BSSY.RECONVERGENT B1, `(.L_x_26) ;  /* 0x0000062000017945 */ /* 0x000fe20003800200 */
[----:B------:R-:W-:Y:S02]  /*4900*/  SHF.R.U32.HI R7, RZ, 0x17, R0 ;  /* 0x00000017ff077819 */ /* 0x000fe40000011600 */
[----:B------:R-:W-:Y:S02]  /*4910*/  LOP3.LUT R12, R8, 0xff, RZ, 0xc0, !PT ;  /* 0x000000ff080c7812 */ /* 0x000fe400078ec0ff */
[----:B------:R-:W-:Y:S02]  /*4920*/  LOP3.LUT R10, R7, 0xff, RZ, 0xc0, !PT ;  /* 0x000000ff070a7812 */ /* 0x000fe400078ec0ff */
[----:B------:R-:W-:Y:S02]  /*4930*/  IADD3 R9, PT, PT, R12, -0x1, RZ ;  /* 0xffffffff0c097810 */ /* 0x000fe40007ffe0ff */
[----:B------:R-:W-:-:S02]  /*4940*/  IADD3 R8, PT, PT, R10, -0x1, RZ ;  /* 0xffffffff0a087810 */ /* 0x000fc40007ffe0ff */
[----:B------:R-:W-:-:S04]  /*4950*/  ISETP.GT.U32.AND P0, PT, R9, 0xfd, PT ;  /* 0x000000fd0900780c */ /* 0x000fc80003f04070 */
[----:B------:R-:W-:-:S13]  /*4960*/  ISETP.GT.U32.OR P0, PT, R8, 0xfd, P0 ;  /* 0x000000fd0800780c */ /* 0x000fda0000704470 */
[----:B------:R-:W-:Y:S01]  /*4970*/  @!P0 MOV R7, RZ ;  /* 0x000000ff00078202 */ /* 0x000fe20000000f00 */
[----:B------:R-:W-:Y:S06]  /*4980*/  @!P0 BRA `(.L_x_27) ;  /* 0x00000000005c8947 */ /* 0x000fec0003800000 */
[----:B------:R-:W-:Y:S02]  /*4990*/  FSETP.GTU.FTZ.AND P0, PT, |R0|, +INF , PT ;  /* 0x7f8000000000780b */ /* 0x000fe40003f1c200 */
[----:B------:R-:W-:-:S04]  /*49a0*/  FSETP.GTU.FTZ.AND P1, PT, |R3|, +INF , PT ;  /* 0x7f8000000300780b */ /* 0x000fc80003f3c200 */
[----:B------:R-:W-:-:S13]  /*49b0*/  PLOP3.LUT P0, PT, P0, P1, PT, 0xf8, 0x8f ;  /* 0x00000000008f781c */ /* 0x000fda0000703f70 */
[----:B------:R-:W-:Y:S05]  /*49c0*/  @P0 BRA `(.L_x_28) ;  /* 0x00000004004c0947 */ /* 0x000fea0003800000 */
[----:B------:R-:W-:-:S13]  /*49d0*/  LOP3.LUT P0, RZ, R3, 0x7fffffff, R0, 0xc8, !PT ;  /* 0x7fffffff03ff7812 */ /* 0x000fda000780c800 */
[----:B------:R-:W-:Y:S05]  /*49e0*/  @!P0 BRA `(.L_x_29) ;  /* 0x00000004003c8947 */ /* 0x000fea0003800000 */
[C---:B------:R-:W-:Y:S02]  /*49f0*/  FSETP.NEU.FTZ.AND P1, PT, |R0|.reuse, +INF , PT ;  /* 0x7f8000000000780b */ /* 0x040fe40003f3d200 */
[----:B------:R-:W-:Y:S02]  /*4a00*/  FSETP.NEU.FTZ.AND P2, PT, |R3|, +INF , PT ;  /* 0x7f8000000300780b */ /* 0x000fe40003f5d200 */
[----:B------:R-:W-:-:S11]  /*4a10*/  FSETP.NEU.FTZ.AND P0, PT, |R0|, +INF , PT ;  /* 0x7f8000000000780b */ /* 0x000fd60003f1d200 */
[----:B------:R-:W-:Y:S05]  /*4a20*/  @!P2 BRA !P1, `(.L_x_29) ;  /* 0x00000004002ca947 */ /* 0x000fea0004800000 */
[----:B------:R-:W-:-:S04]  /*4a30*/  LOP3.LUT P1, RZ, R0, 0x7fffffff, RZ, 0xc0, !PT ;  /* 0x7fffffff00ff7812 */ /* 0x000fc8000782c0ff */
[----:B------:R-:W-:-:S13]  /*4a40*/  PLOP3.LUT P1, PT, P2, P1, PT, 0x2f, 0xf2 ;  /* 0x0000000000f2781c */ /* 0x000fda0001722577 */
[----:B------:R-:W-:Y:S05]  /*4a50*/  @P1 BRA `(.L_x_30) ;  /* 0x0000000400181947 */ /* 0x000fea0003800000 */
[----:B------:R-:W-:-:S04]  /*4a60*/  LOP3.LUT P1, RZ, R3, 0x7fffffff, RZ, 0xc0, !PT ;  /* 0x7fffffff03ff7812 */ /* 0x000fc8000782c0ff */
[----:B------:R-:W-:-:S13]  /*4a70*/  PLOP3.LUT P0, PT, P0, P1, PT, 0x2f, 0xf2 ;  /* 0x0000000000f2781c */ /* 0x000fda0000702577 */
[----:B------:R-:W-:Y:S05]  /*4a80*/  @P0 BRA `(.L_x_31) ;  /* 0x0000000400000947 */ /* 0x000fea0003800000 */
[----:B------:R-:W-:Y:S02]  /*4a90*/  ISETP.GE.AND P0, PT, R8, RZ, PT ;  /* 0x000000ff0800720c */ /* 0x000fe40003f06270 */
[----:B------:R-:W-:-:S11]  /*4aa0*/  ISETP.GE.AND P1, PT, R9, RZ, PT ;  /* 0x000000ff0900720c */ /* 0x000fd60003f26270 */
[----:B------:R-:W-:Y:S01]  /*4ab0*/  @P0 MOV R7, RZ ;  /* 0x000000ff00070202 */ /* 0x000fe20000000f00 */
[----:B------:R-:W-:Y:S01]  /*4ac0*/  @!P0 FFMA R0, R0, 1.84467440737095516160e+19, RZ ;  /* 0x5f80000000008823 */ /* 0x000fe200000000ff */
[----:B------:R-:W-:Y:S01]  /*4ad0*/  @!P0 MOV R7, 0xffffffc0 ;  /* 0xffffffc000078802 */ /* 0x000fe20000000f00 */
[----:B------:R-:W-:-:S03]  /*4ae0*/  @!P1 FFMA R3, R3, 1.84467440737095516160e+19, RZ ;  /* 0x5f80000003039823 */ /* 0x000fc600000000ff */
[----:B------:R-:W-:-:S07]  /*4af0*/  @!P1 IADD3 R7, PT, PT, R7, 0x40, RZ ;  /* 0x0000004007079810 */ /* 0x000fce0007ffe0ff */
.L_x_27:
[----:B------:R-:W-:Y:S01]  /*4b00*/  LEA R8, R12, 0xc0800000, 0x17 ;  /* 0xc08000000c087811 */ /* 0x000fe200078eb8ff */
[----:B------:R-:W-:Y:S03]  /*4b10*/  BSSY.RECONVERGENT B2, `(.L_x_32) ;  /* 0x0000036000027945 */ /* 0x000fe60003800200 */
[----:B------:R-:W-:Y:S02]  /*4b20*/  IADD3 R8, PT, PT, -R8, R3, RZ ;  /* 0x0000000308087210 */ /* 0x000fe40007ffe1ff */
[----:B------:R-:W-:Y:S02]  /*4b30*/  IADD3 R3, PT, PT, R10, -0x7f, RZ ;  /* 0xffffff810a037810 */ /* 0x000fe40007ffe0ff */
[----:B------:R0:W1:Y:S01]  /*4b40*/  MUFU.RCP R9, R8 ;  /* 0x0000000800097308 */ /* 0x0000620000001000 */
[----:B------:R-:W-:Y:S02]  /*4b50*/  FADD.FTZ R11, -R8, -RZ ;  /* 0x800000ff080b7221 */ /* 0x000fe40000010100 */
[C---:B------:R-:W-:Y:S01]  /*4b60*/  IMAD R0, R3.reuse, -0x800000, R0 ;  /* 0xff80000003007824 */ /* 0x040fe200078e0200 */
[----:B0-----:R-:W-:-:S04]  /*4b70*/  IADD3 R8, PT, PT, R3, 0x7f, -R12 ;  /* 0x0000007f03087810 */ /* 0x001fc80007ffe80c */
[----:B------:R-:W-:Y:S01]  /*4b80*/  IADD3 R8, PT, PT, R8, R7, RZ ;  /* 0x0000000708087210 */ /* 0x000fe20007ffe0ff */
[----:B-1----:R-:W-:-:S04]  /*4b90*/  FFMA R10, R9, R11, 1 ;  /* 0x3f800000090a7423 */ /* 0x002fc8000000000b */
[----:B------:R-:W-:-:S04]  /*4ba0*/  FFMA R14, R9, R10, R9 ;  /* 0x0000000a090e7223 */ /* 0x000fc80000000009 */
[----:B------:R-:W-:-:S04]  /*4bb0*/  FFMA R9, R0, R14, RZ ;  /* 0x0000000e00097223 */ /* 0x000fc800000000ff */
[----:B------:R-:W-:-:S04]  /*4bc0*/  FFMA R10, R11, R9, R0 ;  /* 0x000000090b0a7223 */ /* 0x000fc80000000000 */
[----:B------:R-:W-:-:S04]  /*4bd0*/  FFMA R9, R14, R10, R9 ;  /* 0x0000000a0e097223 */ /* 0x000fc80000000009 */
[----:B------:R-:W-:-:S04]  /*4be0*/  FFMA R10, R11, R9, R0 ;  /* 0x000000090b0a7223 */ /* 0x000fc80000000000 */
[----:B------:R-:W-:-:S05]  /*4bf0*/  FFMA R0, R14, R10, R9 ;  /* 0x0000000a0e007223 */ /* 0x000fca0000000009 */
[----:B------:R-:W-:-:S04]  /*4c00*/  SHF.R.U32.HI R3, RZ, 0x17, R0 ;  /* 0x00000017ff037819 */ /* 0x000fc80000011600 */
[----:B------:R-:W-:-:S04]  /*4c10*/  LOP3.LUT R3, R3, 0xff, RZ, 0xc0, !PT ;  /* 0x000000ff03037812 */ /* 0x000fc800078ec0ff */
[----:B------:R-:W-:-:S04]  /*4c20*/  IADD3 R11, PT, PT, R3, R8, RZ ;  /* 0x00000008030b7210 */ /* 0x000fc80007ffe0ff */
[----:B------:R-:W-:-:S04]  /*4c30*/  IADD3 R3, PT, PT, R11, -0x1, RZ ;  /* 0xffffffff0b037810 */ /* 0x000fc80007ffe0ff */
[----:B------:R-:W-:-:S13]  /*4c40*/  ISETP.GE.U32.AND P0, PT, R3, 0xfe, PT ;  /* 0x000000fe0300780c */ /* 0x000fda0003f06070 */
[----:B------:R-:W-:Y:S05]  /*4c50*/  @!P0 BRA `(.L_x_33) ;  /* 0x0000000000808947 */ /* 0x000fea0003800000 */
[----:B------:R-:W-:-:S13]  /*4c60*/  ISETP.GT.AND P0, PT, R11, 0xfe, PT ;  /* 0x000000fe0b00780c */ /* 0x000fda0003f04270 */
[----:B------:R-:W-:Y:S05]  /*4c70*/  @P0 BRA `(.L_x_34) ;  /* 0x00000000006c0947 */ /* 0x000fea0003800000 */
[----:B------:R-:W-:-:S13]  /*4c80*/  ISETP.GE.AND P0, PT, R11, 0x1, PT ;  /* 0x000000010b00780c */ /* 0x000fda0003f06270 */
[----:B------:R-:W-:Y:S05]  /*4c90*/  @P0 BRA `(.L_x_35) ;  /* 0x0000000000740947 */ /* 0x000fea0003800000 */
[----:B------:R-:W-:Y:S02]  /*4ca0*/  ISETP.GE.AND P0, PT, R11, -0x18, PT ;  /* 0xffffffe80b00780c */ /* 0x000fe40003f06270 */
[----:B------:R-:W-:-:S11]  /*4cb0*/  LOP3.LUT R0, R0, 0x80000000, RZ, 0xc0, !PT ;  /* 0x8000000000007812 */ /* 0x000fd600078ec0ff */
[----:B------:R-:W-:Y:S05]  /*4cc0*/  @!P0 BRA `(.L_x_35) ;  /* 0x0000000000688947 */ /* 0x000fea0003800000 */
[CCC-:B------:R-:W-:Y:S01]  /*4cd0*/  FFMA.RZ R3, R14.reuse, R10.reuse, R9.reuse ;  /* 0x0000000a0e037223 */ /* 0x1c0fe2000000c009 */
[CCC-:B------:R-:W-:Y:S01]  /*4ce0*/  FFMA.RM R8, R14.reuse, R10.reuse, R9.reuse ;  /* 0x0000000a0e087223 */ /* 0x1c0fe20000004009 */
[C---:B------:R-:W-:Y:S02]  /*4cf0*/  ISETP.NE.AND P2, PT, R11.reuse, RZ, PT ;  /* 0x000000ff0b00720c */ /* 0x040fe40003f45270 */
[----:B------:R-:W-:Y:S02]  /*4d00*/  ISETP.NE.AND P1, PT, R11, RZ, PT ;  /* 0x000000ff0b00720c */ /* 0x000fe40003f25270 */
[----:B------:R-:W-:Y:S01]  /*4d10*/  LOP3.LUT R7, R3, 0x7fffff, RZ, 0xc0, !PT ;  /* 0x007fffff03077812 */ /* 0x000fe200078ec0ff */
[----:B------:R-:W-:Y:S01]  /*4d20*/  FFMA.RP R3, R14, R10, R9 ;  /* 0x0000000a0e037223 */ /* 0x000fe20000008009 */
[----:B------:R-:W-:Y:S02]  /*4d30*/  IADD3 R10, PT, PT, R11, 0x20, RZ ;  /* 0x000000200b0a7810 */ /* 0x000fe40007ffe0ff */
[----:B------:R-:W-:-:S02]  /*4d40*/  LOP3.LUT R7, R7, 0x800000, RZ, 0xfc, !PT ;  /* 0x0080000007077812 */ /* 0x000fc400078efcff */
[----:B------:R-:W-:Y:S02]  /*4d50*/  IADD3 R9, PT, PT, -R11, RZ, RZ ;  /* 0x000000ff0b097210 */ /* 0x000fe40007ffe1ff */
[----:B------:R-:W-:Y:S02]  /*4d60*/  SHF.L.U32 R10, R7, R10, RZ ;  /* 0x0000000a070a7219 */ /* 0x000fe400000006ff */
[----:B------:R-:W-:Y:S02]  /*4d70*/  FSETP.NEU.FTZ.AND P0, PT, R3, R8, PT ;  /* 0x000000080300720b */ /* 0x000fe40003f1d000 */
[----:B------:R-:W-:Y:S02]  /*4d80*/  SEL R8, R9, RZ, P2 ;  /* 0x000000ff09087207 */ /* 0x000fe40001000000 */
[----:B------:R-:W-:Y:S02]  /*4d90*/  ISETP.NE.AND P1, PT, R10, RZ, P1 ;  /* 0x000000ff0a00720c */ /* 0x000fe40000f25270 */
[----:B------:R-:W-:-:S02]  /*4da0*/  SHF.R.U32.HI R8, RZ, R8, R7 ;  /* 0x00000008ff087219 */ /* 0x000fc40000011607 */
[----:B------:R-:W-:Y:S02]  /*4db0*/  PLOP3.LUT P0, PT, P0, P1, PT, 0xf8, 0x8f ;  /* 0x00000000008f781c */ /* 0x000fe40000703f70 */
[----:B------:R-:W-:Y:S02]  /*4dc0*/  SHF.R.U32.HI R10, RZ, 0x1, R8 ;  /* 0x00000001ff0a7819 */ /* 0x000fe40000011608 */
[----:B------:R-:W-:-:S04]  /*4dd0*/  SEL R3, RZ, 0x1, !P0 ;  /* 0x00000001ff037807 */ /* 0x000fc80004000000 */
[----:B------:R-:W-:-:S04]  /*4de0*/  LOP3.LUT R3, R3, 0x1, R10, 0xf8, !PT ;  /* 0x0000000103037812 */ /* 0x000fc800078ef80a */
[----:B------:R-:W-:-:S04]  /*4df0*/  LOP3.LUT R3, R3, R8, RZ, 0xc0, !PT ;  /* 0x0000000803037212 */ /* 0x000fc800078ec0ff */
[----:B------:R-:W-:-:S04]  /*4e00*/  IADD3 R3, PT, PT, R10, R3, RZ ;  /* 0x000000030a037210 */ /* 0x000fc80007ffe0ff */
[----:B------:R-:W-:Y:S01]  /*4e10*/  LOP3.LUT R0, R3, R0, RZ, 0xfc, !PT ;  /* 0x0000000003007212 */ /* 0x000fe200078efcff */
[----:B------:R-:W-:Y:S06]  /*4e20*/  BRA `(.L_x_35) ;  /* 0x0000000000107947 */ /* 0x000fec0003800000 */
.L_x_34:
[----:B------:R-:W-:-:S04]  /*4e30*/  LOP3.LUT R0, R0, 0x80000000, RZ, 0xc0, !PT ;  /* 0x8000000000007812 */ /* 0x000fc800078ec0ff */
[----:B------:R-:W-:Y:S01]  /*4e40*/  LOP3.LUT R0, R0, 0x7f800000, RZ, 0xfc, !PT ;  /* 0x7f80000000007812 */ /* 0x000fe200078efcff */
[----:B------:R-:W-:Y:S06]  /*4e50*/  BRA `(.L_x_35) ;  /* 0x0000000000047947 */ /* 0x000fec0003800000 */
.L_x_33:
[----:B------:R-:W-:-:S07]  /*4e60*/  LEA R0, R8, R0, 0x17 ;  /* 0x0000000008007211 */ /* 0x000fce00078eb8ff */
.L_x_35:
[----:B------:R-:W-:Y:S05]  /*4e70*/  BSYNC.RECONVERGENT B2 ;  /* 0x0000000000027941 */ /* 0x000fea0003800200 */
.L_x_32:
[----:B------:R-:W-:Y:S05]  /*4e80*/  BRA `(.L_x_36) ;  /* 0x0000000000207947 */ /* 0x000fea0003800000 */
.L_x_31:
[----:B------:R-:W-:-:S04]  /*4e90*/  LOP3.LUT R0, R3, 0x80000000, R0, 0x48, !PT ;  /* 0x8000000003007812 */ /* 0x000fc800078e4800 */
[----:B------:R-:W-:Y:S01]  /*4ea0*/  LOP3.LUT R0, R0, 0x7f800000, RZ, 0xfc, !PT ;  /* 0x7f80000000007812 */ /* 0x000fe200078efcff */
[----:B------:R-:W-:Y:S06]  /*4eb0*/  BRA `(.L_x_36) ;  /* 0x0000000000147947 */ /* 0x000fec0003800000 */
.L_x_30:
[----:B------:R-:W-:Y:S01]  /*4ec0*/  LOP3.LUT R0, R3, 0x80000000, R0, 0x48, !PT ;  /* 0x8000000003007812 */ /* 0x000fe200078e4800 */
[----:B------:R-:W-:Y:S06]  /*4ed0*/  BRA `(.L_x_36) ;  /* 0x00000000000c7947 */ /* 0x000fec0003800000 */
.L_x_29:
[----:B------:R-:W0:Y:S01]  /*4ee0*/  MUFU.RSQ R0, -QNAN ;  /* 0xffc0000000007908 */ /* 0x000e220000001400 */
[----:B------:R-:W-:Y:S05]  /*4ef0*/  BRA `(.L_x_36) ;  /* 0x0000000000047947 */ /* 0x000fea0003800000 */
.L_x_28:
[----:B------:R-:W-:-:S07]  /*4f00*/  FADD.FTZ R0, R0, R3 ;  /* 0x0000000300007221 */ /* 0x000fce0000010000 */
.L_x_36:
[----:B------:R-:W-:Y:S05]  /*4f10*/  BSYNC.RECONVERGENT B1 ;  /* 0x0000000000017941 */ /* 0x000fea0003800200 */
.L_x_26:
[----:B------:R-:W-:-:S04]  /*4f20*/  HFMA2 R7, -RZ, RZ, 0, 0 ;  /* 0x00000000ff077431 */ /* 0x000fc800000001ff */
[----:B0-----:R-:W-:Y:S05]  /*4f30*/  RET.REL.NODEC R6 `(_Z15stabImageKernelP6uchar4iifi) ;  /* 0xffffffb006307950 */ /* 0x001fea0003c3ffff */
.L_x_37:
[----:B------:R-:W-:-:S00]  /*4f40*/  BRA `(.L_x_37) ;  /* 0xfffffffc00fc7947 */ /* 0x000fc0000383ffff */
[----:B------:R-:W-:-:S00]  /*4f50*/  NOP ;  /* 0x0000000000007918 */ /* 0x000fc00000000000 */
        /* <DEDUP_REMOVED lines=10> */
.L_x_40:


//--------------------- .nv.shared.reserved.0     --------------------------
	.section	.nv.shared.reserved.0,"aw",@nobits
	.weak		__nv_reservedSMEM_offset_0_alias
	.size		__nv_reservedSMEM_offset_0_alias, 0, 64
	.other		__nv_reservedSMEM_offset_0_alias,@"STO_CUDA_RESERVED_SHARED STV_DEFAULT"
__nv_reservedSMEM_offset_0_alias:
	.zero		0
	.zero		64


//--------------------- .nv.constant0._Z15stabImageKernelP6uchar4iifi --------------------------
	.section	.nv.constant0._Z15stabImageKernelP6uchar4iifi,"a",@progbits
	.sectionflags	@""
	.align	4
.nv.constant0._Z15stabImageKernelP6uchar4iifi:
	.zero		920


//--------------------- SYMBOLS --------------------------

	.type		.nv.reservedSmem.offset0,@object
	.size		.nv.reservedSmem.offset0,0x4
